	.target	sm_90a

	.elftype	@"ET_EXEC"


//--------------------- .note.nv.tkinfo           --------------------------
	.section	.note.nv.tkinfo,"",@"SHT_NOTE"
	.sectionflags	@"SHF_NOTE_NV_TKINFO"
	.tkinfo
        /*0018*/ 	.word	0x00000002
        /*0030*/ 	.string	""
        /*0030*/ 	.string	"ptxas"
        /*0030*/ 	.string	"Cuda compilation tools, release 13.0, V13.0.88"
        /*0030*/ 	.string	"Build cuda_13.0.r13.0/compiler.36424714_0"
        /*0030*/ 	.string	"-arch sm_90a -m 64 "



//--------------------- .note.nv.cuinfo           --------------------------
	.section	.note.nv.cuinfo,"",@"SHT_NOTE"
	.sectionflags	@"SHF_NOTE_NV_CUINFO"
        /*0018*/ 	.short	0x0002
        /*001a*/ 	.short	0x005a
        /*001c*/ 	.short	0x0082
	.zero		2


//--------------------- .nv.info                  --------------------------
	.section	.nv.info,"",@"SHT_CUDA_INFO"
	.align	4


	//----- nvinfo : EIATTR_REGCOUNT
	.align		4
        /*0000*/ 	.byte	0x04, 0x2f
        /*0002*/ 	.short	(.L_12 - .L_11)
	.align		4
.L_11:
        /*0004*/ 	.word	index@(_ZN7cutlass13device_kernelINS_4conv6kernel13ConvUniversalINS1_16ConvProblemShapeILNS1_8OperatorE1ELi3EEENS1_10collective14CollectiveConvINS1_46MainloopSm90TmaGmmaWarpSpecializedImplicitGemmILS5_1ELi28ELi3EN4cute5tupleIJNSA_1CILi2EEENSC_ILi1EEESE_EEENS1_36KernelImplicitTmaWarpSpecializedSm90ELi1EEENSB_IJNSC_ILi64EEESI_NSB_IJNSC_ILi32EEEEEEEEENS_10bfloat16_tESM_NSA_8TiledMMAINSA_8MMA_AtomIJNSA_4SM904GMMA27MMA_64x64x16_F32BF16BF16_SSILNSQ_5MajorE0ELSS_1ELNSQ_7ScaleInE1ELST_1EEEEEENSA_6LayoutINSB_IJSE_SE_SE_EEENSB_IJNSC_ILi0EEESY_SY_EEEEENSB_IJNSA_10UnderscoreES11_S11_EEEEENS7_6detail26Sm90ImplicitGemmTileTraitsINSA_20SM90_TMA_LOAD_IM2COLENSA_14ComposedLayoutINSA_7SwizzleILi2ELi4ELi3EEENSA_18smem_ptr_flag_bitsILi16EEENSW_INSB_IJNSB_IJNSC_ILi8EEES1C_EEENSB_IJSJ_SE_EEENSB_IJSE_NSC_ILi28EEEEEEEEENSB_IJNSB_IJSJ_NSC_ILi256EEEEEENSB_IJSE_SY_EEENSB_IJSY_NSC_ILi2048EEEEEEEEEEEEEvEENS15_INSA_23SM90_TMA_LOAD_MULTICASTENS17_INS18_ILi3ELi4ELi3EEES1B_NSW_INSB_IJNSB_IJSI_SE_EEENSB_IJS1C_NSC_ILi4EEEEEES1G_EEENSB_IJS1K_NSB_IJSI_NSC_ILi512EEEEEES1M_EEEEEEEvEEEENS_8epilogue10collective6detail29Sm90TmaWarpSpecializedAdapterINS25_15DefaultEpilogueISM_NSB_IJNSB_IJllllEEESE_SY_EEES2A_NS24_6thread17LinearCombinationISM_Li1EffLNS2B_9ScaleType4KindE0ELNS_15FloatRoundStyleE2ESM_EENS_4gemm15EpilogueDefaultEEEEEvvEEEEvNT_6ParamsE)
        /*0008*/ 	.word	0x0000003a


	//----- nvinfo : EIATTR_FRAME_SIZE
	.align		4
.L_12:
        /*000c*/ 	.byte	0x04, 0x11
        /*000e*/ 	.short	(.L_14 - .L_13)
	.align		4
.L_13:
        /*0010*/ 	.word	index@(_ZN7cutlass13device_kernelINS_4conv6kernel13ConvUniversalINS1_16ConvProblemShapeILNS1_8OperatorE1ELi3EEENS1_10collective14CollectiveConvINS1_46MainloopSm90TmaGmmaWarpSpecializedImplicitGemmILS5_1ELi28ELi3EN4cute5tupleIJNSA_1CILi2EEENSC_ILi1EEESE_EEENS1_36KernelImplicitTmaWarpSpecializedSm90ELi1EEENSB_IJNSC_ILi64EEESI_NSB_IJNSC_ILi32EEEEEEEEENS_10bfloat16_tESM_NSA_8TiledMMAINSA_8MMA_AtomIJNSA_4SM904GMMA27MMA_64x64x16_F32BF16BF16_SSILNSQ_5MajorE0ELSS_1ELNSQ_7ScaleInE1ELST_1EEEEEENSA_6LayoutINSB_IJSE_SE_SE_EEENSB_IJNSC_ILi0EEESY_SY_EEEEENSB_IJNSA_10UnderscoreES11_S11_EEEEENS7_6detail26Sm90ImplicitGemmTileTraitsINSA_20SM90_TMA_LOAD_IM2COLENSA_14ComposedLayoutINSA_7SwizzleILi2ELi4ELi3EEENSA_18smem_ptr_flag_bitsILi16EEENSW_INSB_IJNSB_IJNSC_ILi8EEES1C_EEENSB_IJSJ_SE_EEENSB_IJSE_NSC_ILi28EEEEEEEEENSB_IJNSB_IJSJ_NSC_ILi256EEEEEENSB_IJSE_SY_EEENSB_IJSY_NSC_ILi2048EEEEEEEEEEEEEvEENS15_INSA_23SM90_TMA_LOAD_MULTICASTENS17_INS18_ILi3ELi4ELi3EEES1B_NSW_INSB_IJNSB_IJSI_SE_EEENSB_IJS1C_NSC_ILi4EEEEEES1G_EEENSB_IJS1K_NSB_IJSI_NSC_ILi512EEEEEES1M_EEEEEEEvEEEENS_8epilogue10collective6detail29Sm90TmaWarpSpecializedAdapterINS25_15DefaultEpilogueISM_NSB_IJNSB_IJllllEEESE_SY_EEES2A_NS24_6thread17LinearCombinationISM_Li1EffLNS2B_9ScaleType4KindE0ELNS_15FloatRoundStyleE2ESM_EENS_4gemm15EpilogueDefaultEEEEEvvEEEEvNT_6ParamsE)
        /*0014*/ 	.word	0x00000000


	//----- nvinfo : EIATTR_MIN_STACK_SIZE
	.align		4
.L_14:
        /*0018*/ 	.byte	0x04, 0x12
        /*001a*/ 	.short	(.L_16 - .L_15)
	.align		4
.L_15:
        /*001c*/ 	.word	index@(_ZN7cutlass13device_kernelINS_4conv6kernel13ConvUniversalINS1_16ConvProblemShapeILNS1_8OperatorE1ELi3EEENS1_10collective14CollectiveConvINS1_46MainloopSm90TmaGmmaWarpSpecializedImplicitGemmILS5_1ELi28ELi3EN4cute5tupleIJNSA_1CILi2EEENSC_ILi1EEESE_EEENS1_36KernelImplicitTmaWarpSpecializedSm90ELi1EEENSB_IJNSC_ILi64EEESI_NSB_IJNSC_ILi32EEEEEEEEENS_10bfloat16_tESM_NSA_8TiledMMAINSA_8MMA_AtomIJNSA_4SM904GMMA27MMA_64x64x16_F32BF16BF16_SSILNSQ_5MajorE0ELSS_1ELNSQ_7ScaleInE1ELST_1EEEEEENSA_6LayoutINSB_IJSE_SE_SE_EEENSB_IJNSC_ILi0EEESY_SY_EEEEENSB_IJNSA_10UnderscoreES11_S11_EEEEENS7_6detail26Sm90ImplicitGemmTileTraitsINSA_20SM90_TMA_LOAD_IM2COLENSA_14ComposedLayoutINSA_7SwizzleILi2ELi4ELi3EEENSA_18smem_ptr_flag_bitsILi16EEENSW_INSB_IJNSB_IJNSC_ILi8EEES1C_EEENSB_IJSJ_SE_EEENSB_IJSE_NSC_ILi28EEEEEEEEENSB_IJNSB_IJSJ_NSC_ILi256EEEEEENSB_IJSE_SY_EEENSB_IJSY_NSC_ILi2048EEEEEEEEEEEEEvEENS15_INSA_23SM90_TMA_LOAD_MULTICASTENS17_INS18_ILi3ELi4ELi3EEES1B_NSW_INSB_IJNSB_IJSI_SE_EEENSB_IJS1C_NSC_ILi4EEEEEES1G_EEENSB_IJS1K_NSB_IJSI_NSC_ILi512EEEEEES1M_EEEEEEEvEEEENS_8epilogue10collective6detail29Sm90TmaWarpSpecializedAdapterINS25_15DefaultEpilogueISM_NSB_IJNSB_IJllllEEESE_SY_EEES2A_NS24_6thread17LinearCombinationISM_Li1EffLNS2B_9ScaleType4KindE0ELNS_15FloatRoundStyleE2ESM_EENS_4gemm15EpilogueDefaultEEEEEvvEEEEvNT_6ParamsE)
        /*0020*/ 	.word	0x00000000
.L_16:


//--------------------- .nv.compat                --------------------------
	.section	.nv.compat,"",@"SHT_CUDA_COMPAT_INFO"
	.align	4
        /*0000*/ 	.byte	0x02, 0x09, 0x01, 0x00, 0x02, 0x02, 0x04, 0x00, 0x02, 0x05, 0x05, 0x00, 0x03, 0x07, 0x01, 0x01
        /*0010*/ 	.byte	0x02, 0x03, 0x01, 0x00, 0x02, 0x06, 0x01, 0x00, 0x04, 0x0b, 0x08, 0x00, 0x00, 0x00, 0x00, 0x00
        /*0020*/ 	.byte	0x00, 0x00, 0x00, 0x00


//--------------------- .nv.info._ZN7cutlass13device_kernelINS_4conv6kernel13ConvUniversalINS1_16ConvProblemShapeILNS1_8OperatorE1ELi3EEENS1_10collective14CollectiveConvINS1_46MainloopSm90TmaGmmaWarpSpecializedImplicitGemmILS5_1ELi28ELi3EN4cute5tupleIJNSA_1CILi2EEENSC_ILi1EEESE_EEENS1_36KernelImplicitTmaWarpSpecializedSm90ELi1EEENSB_IJNSC_ILi64EEESI_NSB_IJNSC_ILi32EEEEEEEEENS_10bfloat16_tESM_NSA_8TiledMMAINSA_8MMA_AtomIJNSA_4SM904GMMA27MMA_64x64x16_F32BF16BF16_SSILNSQ_5MajorE0ELSS_1ELNSQ_7ScaleInE1ELST_1EEEEEENSA_6LayoutINSB_IJSE_SE_SE_EEENSB_IJNSC_ILi0EEESY_SY_EEEEENSB_IJNSA_10UnderscoreES11_S11_EEEEENS7_6detail26Sm90ImplicitGemmTileTraitsINSA_20SM90_TMA_LOAD_IM2COLENSA_14ComposedLayoutINSA_7SwizzleILi2ELi4ELi3EEENSA_18smem_ptr_flag_bitsILi16EEENSW_INSB_IJNSB_IJNSC_ILi8EEES1C_EEENSB_IJSJ_SE_EEENSB_IJSE_NSC_ILi28EEEEEEEEENSB_IJNSB_IJSJ_NSC_ILi256EEEEEENSB_IJSE_SY_EEENSB_IJSY_NSC_ILi2048EEEEEEEEEEEEEvEENS15_INSA_23SM90_TMA_LOAD_MULTICASTENS17_INS18_ILi3ELi4ELi3EEES1B_NSW_INSB_IJNSB_IJSI_SE_EEENSB_IJS1C_NSC_ILi4EEEEEES1G_EEENSB_IJS1K_NSB_IJSI_NSC_ILi512EEEEEES1M_EEEEEEEvEEEENS_8epilogue10collective6detail29Sm90TmaWarpSpecializedAdapterINS25_15DefaultEpilogueISM_NSB_IJNSB_IJllllEEESE_SY_EEES2A_NS24_6thread17LinearCombinationISM_Li1EffLNS2B_9ScaleType4KindE0ELNS_15FloatRoundStyleE2ESM_EENS_4gemm15EpilogueDefaultEEEEEvvEEEEvNT_6ParamsE --------------------------
	.section	.nv.info._ZN7cutlass13device_kernelINS_4conv6kernel13ConvUniversalINS1_16ConvProblemShapeILNS1_8OperatorE1ELi3EEENS1_10collective14CollectiveConvINS1_46MainloopSm90TmaGmmaWarpSpecializedImplicitGemmILS5_1ELi28ELi3EN4cute5tupleIJNSA_1CILi2EEENSC_ILi1EEESE_EEENS1_36KernelImplicitTmaWarpSpecializedSm90ELi1EEENSB_IJNSC_ILi64EEESI_NSB_IJNSC_ILi32EEEEEEEEENS_10bfloat16_tESM_NSA_8TiledMMAINSA_8MMA_AtomIJNSA_4SM904GMMA27MMA_64x64x16_F32BF16BF16_SSILNSQ_5MajorE0ELSS_1ELNSQ_7ScaleInE1ELST_1EEEEEENSA_6LayoutINSB_IJSE_SE_SE_EEENSB_IJNSC_ILi0EEESY_SY_EEEEENSB_IJNSA_10UnderscoreES11_S11_EEEEENS7_6detail26Sm90ImplicitGemmTileTraitsINSA_20SM90_TMA_LOAD_IM2COLENSA_14ComposedLayoutINSA_7SwizzleILi2ELi4ELi3EEENSA_18smem_ptr_flag_bitsILi16EEENSW_INSB_IJNSB_IJNSC_ILi8EEES1C_EEENSB_IJSJ_SE_EEENSB_IJSE_NSC_ILi28EEEEEEEEENSB_IJNSB_IJSJ_NSC_ILi256EEEEEENSB_IJSE_SY_EEENSB_IJSY_NSC_ILi2048EEEEEEEEEEEEEvEENS15_INSA_23SM90_TMA_LOAD_MULTICASTENS17_INS18_ILi3ELi4ELi3EEES1B_NSW_INSB_IJNSB_IJSI_SE_EEENSB_IJS1C_NSC_ILi4EEEEEES1G_EEENSB_IJS1K_NSB_IJSI_NSC_ILi512EEEEEES1M_EEEEEEEvEEEENS_8epilogue10collective6detail29Sm90TmaWarpSpecializedAdapterINS25_15DefaultEpilogueISM_NSB_IJNSB_IJllllEEESE_SY_EEES2A_NS24_6thread17LinearCombinationISM_Li1EffLNS2B_9ScaleType4KindE0ELNS_15FloatRoundStyleE2ESM_EENS_4gemm15EpilogueDefaultEEEEEvvEEEEvNT_6ParamsE,"",@"SHT_CUDA_INFO"
	.sectionflags	@""
	.align	4


	//----- nvinfo : EIATTR_CUDA_API_VERSION
	.align		4
        /*0000*/ 	.byte	0x04, 0x37
        /*0002*/ 	.short	(.L_18 - .L_17)
.L_17:
        /*0004*/ 	.word	0x00000082


	//----- nvinfo : EIATTR_KPARAM_INFO
	.align		4
.L_18:
        /*0008*/ 	.byte	0x04, 0x17
        /*000a*/ 	.short	(.L_20 - .L_19)
.L_19:
        /*000c*/ 	.word	0x00000000
        /*0010*/ 	.short	0x0000
        /*0012*/ 	.short	0x0070
        /*0014*/ 	.byte	0x00, 0xf0, 0x01, 0x10


	//----- nvinfo : EIATTR_SPARSE_MMA_MASK
	.align		4
.L_20:
        /*0018*/ 	.byte	0x03, 0x50
        /*001a*/ 	.short	0x0000


	//----- nvinfo : EIATTR_MAXREG_COUNT
	.align		4
        /*001c*/ 	.byte	0x03, 0x1b
        /*001e*/ 	.short	0x00ff


	//----- nvinfo : EIATTR_NUM_BARRIERS
	.align		4
        /*0020*/ 	.byte	0x02, 0x4c
        /*0022*/ 	.byte	0x01
	.zero		1


	//----- nvinfo : EIATTR_MERCURY_ISA_VERSION
	.align		4
        /*0024*/ 	.byte	0x03, 0x5f
        /*0026*/ 	.short	0x0101


	//----- nvinfo : EIATTR_COOP_GROUP_MASK_REGIDS
	.align		4
        /*0028*/ 	.byte	0x04, 0x29
        /*002a*/ 	.short	(.L_22 - .L_21)


	//   ....[0]....
.L_21:
        /*002c*/ 	.word	0xffffffff


	//   ....[1]....
        /*0030*/ 	.word	0xffffffff


	//   ....[2]....
        /*0034*/ 	.word	0xffffffff


	//   ....[3]....
        /*0038*/ 	.word	0xffffffff


	//----- nvinfo : EIATTR_COOP_GROUP_INSTR_OFFSETS
	.align		4
.L_22:
        /*003c*/ 	.byte	0x04, 0x28
        /*003e*/ 	.short	(.L_24 - .L_23)


	//   ....[0]....
.L_23:
        /*0040*/ 	.word	0x00000070


	//   ....[1]....
        /*0044*/ 	.word	0x00000080


	//   ....[2]....
        /*0048*/ 	.word	0x00000140


	//   ....[3]....
        /*004c*/ 	.word	0x000009d0


	//----- nvinfo : EIATTR_MBARRIER_INSTR_OFFSETS
	.align		4
.L_24:
        /*0050*/ 	.byte	0x04, 0x39
        /*0052*/ 	.short	(.L_26 - .L_25)


	//   ....[0]....
.L_25:
        /*0054*/ 	.word	0x00000310
        /*0058*/ 	.word	0x000000ff
        /*005c*/ 	.word	0x00038000
        /*0060*/ 	.short	0x0100
        /*0062*/ 	.byte	0x08
	.zero		1


	//   ....[1]....
        /*0064*/ 	.word	0x00000320
        /*0068*/ 	.word	0x000000ff
        /*006c*/ 	.word	0x000380e0
        /*0070*/ 	.short	0x0100
        /*0072*/ 	.byte	0x08
	.zero		1


	//   ....[2]....
        /*0074*/ 	.word	0x00000330
        /*0078*/ 	.word	0x000000ff
        /*007c*/ 	.word	0x00038008
        /*0080*/ 	.short	0x0100
        /*0082*/ 	.byte	0x08
	.zero		1


	//   ....[3]....
        /*0084*/ 	.word	0x00000340
        /*0088*/ 	.word	0x000000ff
        /*008c*/ 	.word	0x000380e8
        /*0090*/ 	.short	0x0100
        /*0092*/ 	.byte	0x08
	.zero		1


	//   ....[4]....
        /*0094*/ 	.word	0x00000350
        /*0098*/ 	.word	0x000000ff
        /*009c*/ 	.word	0x00038010
        /*00a0*/ 	.short	0x0100
        /*00a2*/ 	.byte	0x08
	.zero		1


	//   ....[5]....
        /*00a4*/ 	.word	0x00000360
        /*00a8*/ 	.word	0x000000ff
        /*00ac*/ 	.word	0x000380f0
        /*00b0*/ 	.short	0x0100
        /*00b2*/ 	.byte	0x08
	.zero		1


	//   ....[6]....
        /*00b4*/ 	.word	0x00000370
        /*00b8*/ 	.word	0x000000ff
        /*00bc*/ 	.word	0x00038018
        /*00c0*/ 	.short	0x0100
        /*00c2*/ 	.byte	0x08
	.zero		1


	//   ....[7]....
        /*00c4*/ 	.word	0x00000380
        /*00c8*/ 	.word	0x000000ff
        /*00cc*/ 	.word	0x000380f8
        /*00d0*/ 	.short	0x0100
        /*00d2*/ 	.byte	0x08
	.zero		1


	//   ....[8]....
        /*00d4*/ 	.word	0x00000390
        /*00d8*/ 	.word	0x000000ff
        /*00dc*/ 	.word	0x00038020
        /*00e0*/ 	.short	0x0100
        /*00e2*/ 	.byte	0x08
	.zero		1


	//   ....[9]....
        /*00e4*/ 	.word	0x000003a0
        /*00e8*/ 	.word	0x000000ff
        /*00ec*/ 	.word	0x00038100
        /*00f0*/ 	.short	0x0100
        /*00f2*/ 	.byte	0x08
	.zero		1


	//   ....[10]....
        /*00f4*/ 	.word	0x000003b0
        /*00f8*/ 	.word	0x000000ff
        /*00fc*/ 	.word	0x00038028
        /*0100*/ 	.short	0x0100
        /*0102*/ 	.byte	0x08
	.zero		1


	//   ....[11]....
        /*0104*/ 	.word	0x000003c0
        /*0108*/ 	.word	0x000000ff
        /*010c*/ 	.word	0x00038108
        /*0110*/ 	.short	0x0100
        /*0112*/ 	.byte	0x08
	.zero		1


	//   ....[12]....
        /*0114*/ 	.word	0x000003d0
        /*0118*/ 	.word	0x000000ff
        /*011c*/ 	.word	0x00038030
        /*0120*/ 	.short	0x0100
        /*0122*/ 	.byte	0x08
	.zero		1


	//   ....[13]....
        /*0124*/ 	.word	0x000003e0
        /*0128*/ 	.word	0x000000ff
        /*012c*/ 	.word	0x00038110
        /*0130*/ 	.short	0x0100
        /*0132*/ 	.byte	0x08
	.zero		1


	//   ....[14]....
        /*0134*/ 	.word	0x000003f0
        /*0138*/ 	.word	0x000000ff
        /*013c*/ 	.word	0x00038038
        /*0140*/ 	.short	0x0100
        /*0142*/ 	.byte	0x08
	.zero		1


	//   ....[15]....
        /*0144*/ 	.word	0x00000400
        /*0148*/ 	.word	0x000000ff
        /*014c*/ 	.word	0x00038118
        /*0150*/ 	.short	0x0100
        /*0152*/ 	.byte	0x08
	.zero		1


	//   ....[16]....
        /*0154*/ 	.word	0x00000410
        /*0158*/ 	.word	0x000000ff
        /*015c*/ 	.word	0x00038040
        /*0160*/ 	.short	0x0100
        /*0162*/ 	.byte	0x08
	.zero		1


	//   ....[17]....
        /*0164*/ 	.word	0x00000420
        /*0168*/ 	.word	0x000000ff
        /*016c*/ 	.word	0x00038120
        /*0170*/ 	.short	0x0100
        /*0172*/ 	.byte	0x08
	.zero		1


	//   ....[18]....
        /*0174*/ 	.word	0x00000430
        /*0178*/ 	.word	0x000000ff
        /*017c*/ 	.word	0x00038048
        /*0180*/ 	.short	0x0100
        /*0182*/ 	.byte	0x08
	.zero		1


	//   ....[19]....
        /*0184*/ 	.word	0x00000440
        /*0188*/ 	.word	0x000000ff
        /*018c*/ 	.word	0x00038128
        /*0190*/ 	.short	0x0100
        /*0192*/ 	.byte	0x08
	.zero		1


	//   ....[20]....
        /*0194*/ 	.word	0x00000450
        /*0198*/ 	.word	0x000000ff
        /*019c*/ 	.word	0x00038050
        /*01a0*/ 	.short	0x0100
        /*01a2*/ 	.byte	0x08
	.zero		1


	//   ....[21]....
        /*01a4*/ 	.word	0x00000460
        /*01a8*/ 	.word	0x000000ff
        /*01ac*/ 	.word	0x00038130
        /*01b0*/ 	.short	0x0100
        /*01b2*/ 	.byte	0x08
	.zero		1


	//   ....[22]....
        /*01b4*/ 	.word	0x00000470
        /*01b8*/ 	.word	0x000000ff
        /*01bc*/ 	.word	0x00038058
        /*01c0*/ 	.short	0x0100
        /*01c2*/ 	.byte	0x08
	.zero		1


	//   ....[23]....
        /*01c4*/ 	.word	0x00000480
        /*01c8*/ 	.word	0x000000ff
        /*01cc*/ 	.word	0x00038138
        /*01d0*/ 	.short	0x0100
        /*01d2*/ 	.byte	0x08
	.zero		1


	//   ....[24]....
        /*01d4*/ 	.word	0x00000490
        /*01d8*/ 	.word	0x000000ff
        /*01dc*/ 	.word	0x00038060
        /*01e0*/ 	.short	0x0100
        /*01e2*/ 	.byte	0x08
	.zero		1


	//   ....[25]....
        /*01e4*/ 	.word	0x000004a0
        /*01e8*/ 	.word	0x000000ff
        /*01ec*/ 	.word	0x00038140
        /*01f0*/ 	.short	0x0100
        /*01f2*/ 	.byte	0x08
	.zero		1


	//   ....[26]....
        /*01f4*/ 	.word	0x000004b0
        /*01f8*/ 	.word	0x000000ff
        /*01fc*/ 	.word	0x00038068
        /*0200*/ 	.short	0x0100
        /*0202*/ 	.byte	0x08
	.zero		1


	//   ....[27]....
        /*0204*/ 	.word	0x000004c0
        /*0208*/ 	.word	0x000000ff
        /*020c*/ 	.word	0x00038148
        /*0210*/ 	.short	0x0100
        /*0212*/ 	.byte	0x08
	.zero		1


	//   ....[28]....
        /*0214*/ 	.word	0x000004d0
        /*0218*/ 	.word	0x000000ff
        /*021c*/ 	.word	0x00038070
        /*0220*/ 	.short	0x0100
        /*0222*/ 	.byte	0x08
	.zero		1


	//   ....[29]....
        /*0224*/ 	.word	0x000004e0
        /*0228*/ 	.word	0x000000ff
        /*022c*/ 	.word	0x00038150
        /*0230*/ 	.short	0x0100
        /*0232*/ 	.byte	0x08
	.zero		1


	//   ....[30]....
        /*0234*/ 	.word	0x000004f0
        /*0238*/ 	.word	0x000000ff
        /*023c*/ 	.word	0x00038078
        /*0240*/ 	.short	0x0100
        /*0242*/ 	.byte	0x08
	.zero		1


	//   ....[31]....
        /*0244*/ 	.word	0x00000500
        /*0248*/ 	.word	0x000000ff
        /*024c*/ 	.word	0x00038158
        /*0250*/ 	.short	0x0100
        /*0252*/ 	.byte	0x08
	.zero		1


	//   ....[32]....
        /*0254*/ 	.word	0x00000510
        /*0258*/ 	.word	0x000000ff
        /*025c*/ 	.word	0x00038080
        /*0260*/ 	.short	0x0100
        /*0262*/ 	.byte	0x08
	.zero		1


	//   ....[33]....
        /*0264*/ 	.word	0x00000520
        /*0268*/ 	.word	0x000000ff
        /*026c*/ 	.word	0x00038160
        /*0270*/ 	.short	0x0100
        /*0272*/ 	.byte	0x08
	.zero		1


	//   ....[34]....
        /*0274*/ 	.word	0x00000530
        /*0278*/ 	.word	0x000000ff
        /*027c*/ 	.word	0x00038088
        /*0280*/ 	.short	0x0100
        /*0282*/ 	.byte	0x08
	.zero		1


	//   ....[35]....
        /*0284*/ 	.word	0x00000540
        /*0288*/ 	.word	0x000000ff
        /*028c*/ 	.word	0x00038168
        /*0290*/ 	.short	0x0100
        /*0292*/ 	.byte	0x08
	.zero		1


	//   ....[36]....
        /*0294*/ 	.word	0x00000550
        /*0298*/ 	.word	0x000000ff
        /*029c*/ 	.word	0x00038090
        /*02a0*/ 	.short	0x0100
        /*02a2*/ 	.byte	0x08
	.zero		1


	//   ....[37]....
        /*02a4*/ 	.word	0x00000560
        /*02a8*/ 	.word	0x000000ff
        /*02ac*/ 	.word	0x00038170
        /*02b0*/ 	.short	0x0100
        /*02b2*/ 	.byte	0x08
	.zero		1


	//   ....[38]....
        /*02b4*/ 	.word	0x00000570
        /*02b8*/ 	.word	0x000000ff
        /*02bc*/ 	.word	0x00038098
        /*02c0*/ 	.short	0x0100
        /*02c2*/ 	.byte	0x08
	.zero		1


	//   ....[39]....
        /*02c4*/ 	.word	0x00000580
        /*02c8*/ 	.word	0x000000ff
        /*02cc*/ 	.word	0x00038178
        /*02d0*/ 	.short	0x0100
        /*02d2*/ 	.byte	0x08
	.zero		1


	//   ....[40]....
        /*02d4*/ 	.word	0x00000590
        /*02d8*/ 	.word	0x000000ff
        /*02dc*/ 	.word	0x000380a0
        /*02e0*/ 	.short	0x0100
        /*02e2*/ 	.byte	0x08
	.zero		1


	//   ....[41]....
        /*02e4*/ 	.word	0x000005a0
        /*02e8*/ 	.word	0x000000ff
        /*02ec*/ 	.word	0x00038180
        /*02f0*/ 	.short	0x0100
        /*02f2*/ 	.byte	0x08
	.zero		1


	//   ....[42]....
        /*02f4*/ 	.word	0x000005b0
        /*02f8*/ 	.word	0x000000ff
        /*02fc*/ 	.word	0x000380a8
        /*0300*/ 	.short	0x0100
        /*0302*/ 	.byte	0x08
	.zero		1


	//   ....[43]....
        /*0304*/ 	.word	0x000005c0
        /*0308*/ 	.word	0x000000ff
        /*030c*/ 	.word	0x00038188
        /*0310*/ 	.short	0x0100
        /*0312*/ 	.byte	0x08
	.zero		1


	//   ....[44]....
        /*0314*/ 	.word	0x000005d0
        /*0318*/ 	.word	0x000000ff
        /*031c*/ 	.word	0x000380b0
        /*0320*/ 	.short	0x0100
        /*0322*/ 	.byte	0x08
	.zero		1


	//   ....[45]....
        /*0324*/ 	.word	0x000005e0
        /*0328*/ 	.word	0x000000ff
        /*032c*/ 	.word	0x00038190
        /*0330*/ 	.short	0x0100
        /*0332*/ 	.byte	0x08
	.zero		1


	//   ....[46]....
        /*0334*/ 	.word	0x000005f0
        /*0338*/ 	.word	0x000000ff
        /*033c*/ 	.word	0x000380b8
        /*0340*/ 	.short	0x0100
        /*0342*/ 	.byte	0x08
	.zero		1


	//   ....[47]....
        /*0344*/ 	.word	0x00000600
        /*0348*/ 	.word	0x000000ff
        /*034c*/ 	.word	0x00038198
        /*0350*/ 	.short	0x0100
        /*0352*/ 	.byte	0x08
	.zero		1


	//   ....[48]....
        /*0354*/ 	.word	0x00000610
        /*0358*/ 	.word	0x000000ff
        /*035c*/ 	.word	0x000380c0
        /*0360*/ 	.short	0x0100
        /*0362*/ 	.byte	0x08
	.zero		1


	//   ....[49]....
        /*0364*/ 	.word	0x00000620
        /*0368*/ 	.word	0x000000ff
        /*036c*/ 	.word	0x000381a0
        /*0370*/ 	.short	0x0100
        /*0372*/ 	.byte	0x08
	.zero		1


	//   ....[50]....
        /*0374*/ 	.word	0x00000630
        /*0378*/ 	.word	0x000000ff
        /*037c*/ 	.word	0x000380c8
        /*0380*/ 	.short	0x0100
        /*0382*/ 	.byte	0x08
	.zero		1


	//   ....[51]....
        /*0384*/ 	.word	0x00000640
        /*0388*/ 	.word	0x000000ff
        /*038c*/ 	.word	0x000381a8
        /*0390*/ 	.short	0x0100
        /*0392*/ 	.byte	0x08
	.zero		1


	//   ....[52]....
        /*0394*/ 	.word	0x00000650
        /*0398*/ 	.word	0x000000ff
        /*039c*/ 	.word	0x000380d0
        /*03a0*/ 	.short	0x0100
        /*03a2*/ 	.byte	0x08
	.zero		1


	//   ....[53]....
        /*03a4*/ 	.word	0x00000660
        /*03a8*/ 	.word	0x000000ff
        /*03ac*/ 	.word	0x000381b0
        /*03b0*/ 	.short	0x0100
        /*03b2*/ 	.byte	0x08
	.zero		1


	//   ....[54]....
        /*03b4*/ 	.word	0x00000670
        /*03b8*/ 	.word	0x000000ff
        /*03bc*/ 	.word	0x000380d8
        /*03c0*/ 	.short	0x0100
        /*03c2*/ 	.byte	0x08
	.zero		1


	//   ....[55]....
        /*03c4*/ 	.word	0x00000680
        /*03c8*/ 	.word	0x000000ff
        /*03cc*/ 	.word	0x000381b8
        /*03d0*/ 	.short	0x0100
        /*03d2*/ 	.byte	0x08
	.zero		1


	//   ....[56]....
        /*03d4*/ 	.word	0x00000f40
        /*03d8*/ 	.word	0x00000008
        /*03dc*/ 	.word	0x00038000
        /*03e0*/ 	.short	0x010a
        /*03e2*/ 	.byte	0x3f
	.zero		1


	//   ....[57]....
        /*03e4*/ 	.word	0x00001220
        /*03e8*/ 	.word	0x0000000b
        /*03ec*/ 	.word	0x00038000
        /*03f0*/ 	.short	0x010a
        /*03f2*/ 	.byte	0x3f
	.zero		1


	//   ....[58]....
        /*03f4*/ 	.word	0x00001380
        /*03f8*/ 	.word	0x0000000a
        /*03fc*/ 	.word	0x00000000
        /*0400*/ 	.short	0x0101
        /*0402*/ 	.byte	0x3f
	.zero		1


	//   ....[59]....
        /*0404*/ 	.word	0x000015c0
        /*0408*/ 	.word	0x00000008
        /*040c*/ 	.word	0x00000000
        /*0410*/ 	.short	0x0101
        /*0412*/ 	.byte	0x3f
	.zero		1


	//   ....[60]....
        /*0414*/ 	.word	0x00003da0
        /*0418*/ 	.word	0x00000009
        /*041c*/ 	.word	0x000380e0
        /*0420*/ 	.short	0x010a
        /*0422*/ 	.byte	0x3f
	.zero		1


	//   ....[61]....
        /*0424*/ 	.word	0x000045c0
        /*0428*/ 	.word	0x00000002
        /*042c*/ 	.word	0x00000000
        /*0430*/ 	.short	0x010a
        /*0432*/ 	.byte	0x3f
	.zero		1


	//   ....[62]....
        /*0434*/ 	.word	0x00004670
        /*0438*/ 	.word	0x00000002
        /*043c*/ 	.word	0x00000000
        /*0440*/ 	.short	0x010a
        /*0442*/ 	.byte	0x3f
	.zero		1


	//   ....[63]....
        /*0444*/ 	.word	0x00004720
        /*0448*/ 	.word	0x00000002
        /*044c*/ 	.word	0x00000000
        /*0450*/ 	.short	0x010a
        /*0452*/ 	.byte	0x3f
	.zero		1


	//   ....[64]....
        /*0454*/ 	.word	0x000047d0
        /*0458*/ 	.word	0x00000002
        /*045c*/ 	.word	0x00000000
        /*0460*/ 	.short	0x010a
        /*0462*/ 	.byte	0x3f
	.zero		1


	//   ....[65]....
        /*0464*/ 	.word	0x00004880
        /*0468*/ 	.word	0x00000002
        /*046c*/ 	.word	0x00000000
        /*0470*/ 	.short	0x010a
        /*0472*/ 	.byte	0x3f
	.zero		1


	//   ....[66]....
        /*0474*/ 	.word	0x00004930
        /*0478*/ 	.word	0x00000002
        /*047c*/ 	.word	0x00000000
        /*0480*/ 	.short	0x010a
        /*0482*/ 	.byte	0x3f
	.zero		1


	//   ....[67]....
        /*0484*/ 	.word	0x000049e0
        /*0488*/ 	.word	0x00000002
        /*048c*/ 	.word	0x00000000
        /*0490*/ 	.short	0x010a
        /*0492*/ 	.byte	0x3f
	.zero		1


	//   ....[68]....
        /*0494*/ 	.word	0x00004a90
        /*0498*/ 	.word	0x00000002
        /*049c*/ 	.word	0x00000000
        /*04a0*/ 	.short	0x010a
        /*04a2*/ 	.byte	0x3f
	.zero		1


	//   ....[69]....
        /*04a4*/ 	.word	0x00004b40
        /*04a8*/ 	.word	0x00000002
        /*04ac*/ 	.word	0x00000000
        /*04b0*/ 	.short	0x010a
        /*04b2*/ 	.byte	0x3f
	.zero		1


	//   ....[70]....
        /*04b4*/ 	.word	0x00004bf0
        /*04b8*/ 	.word	0x00000002
        /*04bc*/ 	.word	0x00000000
        /*04c0*/ 	.short	0x010a
        /*04c2*/ 	.byte	0x3f
	.zero		1


	//   ....[71]....
        /*04c4*/ 	.word	0x00004ca0
        /*04c8*/ 	.word	0x00000002
        /*04cc*/ 	.word	0x00000000
        /*04d0*/ 	.short	0x010a
        /*04d2*/ 	.byte	0x3f
	.zero		1


	//   ....[72]....
        /*04d4*/ 	.word	0x00004d50
        /*04d8*/ 	.word	0x00000002
        /*04dc*/ 	.word	0x00000000
        /*04e0*/ 	.short	0x010a
        /*04e2*/ 	.byte	0x3f
	.zero		1


	//   ....[73]....
        /*04e4*/ 	.word	0x00004e00
        /*04e8*/ 	.word	0x00000002
        /*04ec*/ 	.word	0x00000000
        /*04f0*/ 	.short	0x010a
        /*04f2*/ 	.byte	0x3f
	.zero		1


	//   ....[74]....
        /*04f4*/ 	.word	0x00004eb0
        /*04f8*/ 	.word	0x00000002
        /*04fc*/ 	.word	0x00000000
        /*0500*/ 	.short	0x010a
        /*0502*/ 	.byte	0x3f
	.zero		1


	//   ....[75]....
        /*0504*/ 	.word	0x00004f60
        /*0508*/ 	.word	0x00000002
        /*050c*/ 	.word	0x00000000
        /*0510*/ 	.short	0x010a
        /*0512*/ 	.byte	0x3f
	.zero		1


	//   ....[76]....
        /*0514*/ 	.word	0x00005010
        /*0518*/ 	.word	0x00000002
        /*051c*/ 	.word	0x00000000
        /*0520*/ 	.short	0x010a
        /*0522*/ 	.byte	0x3f
	.zero		1


	//   ....[77]....
        /*0524*/ 	.word	0x000050c0
        /*0528*/ 	.word	0x00000002
        /*052c*/ 	.word	0x00000000
        /*0530*/ 	.short	0x010a
        /*0532*/ 	.byte	0x3f
	.zero		1


	//   ....[78]....
        /*0534*/ 	.word	0x00005170
        /*0538*/ 	.word	0x00000002
        /*053c*/ 	.word	0x00000000
        /*0540*/ 	.short	0x010a
        /*0542*/ 	.byte	0x3f
	.zero		1


	//   ....[79]....
        /*0544*/ 	.word	0x00005220
        /*0548*/ 	.word	0x00000002
        /*054c*/ 	.word	0x00000000
        /*0550*/ 	.short	0x010a
        /*0552*/ 	.byte	0x3f
	.zero		1


	//   ....[80]....
        /*0554*/ 	.word	0x000052d0
        /*0558*/ 	.word	0x00000002
        /*055c*/ 	.word	0x00000000
        /*0560*/ 	.short	0x010a
        /*0562*/ 	.byte	0x3f
	.zero		1


	//   ....[81]....
        /*0564*/ 	.word	0x00005380
        /*0568*/ 	.word	0x00000002
        /*056c*/ 	.word	0x00000000
        /*0570*/ 	.short	0x010a
        /*0572*/ 	.byte	0x3f
	.zero		1


	//   ....[82]....
        /*0574*/ 	.word	0x00005430
        /*0578*/ 	.word	0x00000002
        /*057c*/ 	.word	0x00000000
        /*0580*/ 	.short	0x010a
        /*0582*/ 	.byte	0x3f
	.zero		1


	//   ....[83]....
        /*0584*/ 	.word	0x000054e0
        /*0588*/ 	.word	0x00000002
        /*058c*/ 	.word	0x00000000
        /*0590*/ 	.short	0x010a
        /*0592*/ 	.byte	0x3f
	.zero		1


	//   ....[84]....
        /*0594*/ 	.word	0x00005590
        /*0598*/ 	.word	0x00000002
        /*059c*/ 	.word	0x00000000
        /*05a0*/ 	.short	0x010a
        /*05a2*/ 	.byte	0x3f
	.zero		1


	//   ....[85]....
        /*05a4*/ 	.word	0x00005640
        /*05a8*/ 	.word	0x00000002
        /*05ac*/ 	.word	0x00000000
        /*05b0*/ 	.short	0x010a
        /*05b2*/ 	.byte	0x3f
	.zero		1


	//   ....[86]....
        /*05b4*/ 	.word	0x000056f0
        /*05b8*/ 	.word	0x00000002
        /*05bc*/ 	.word	0x00000000
        /*05c0*/ 	.short	0x010a
        /*05c2*/ 	.byte	0x3f
	.zero		1


	//   ....[87]....
        /*05c4*/ 	.word	0x000057a0
        /*05c8*/ 	.word	0x00000002
        /*05cc*/ 	.word	0x00000000
        /*05d0*/ 	.short	0x010a
        /*05d2*/ 	.byte	0x3f
	.zero		1


	//   ....[88]....
        /*05d4*/ 	.word	0x00005850
        /*05d8*/ 	.word	0x00000003
        /*05dc*/ 	.word	0x00000000
        /*05e0*/ 	.short	0x010a
        /*05e2*/ 	.byte	0x3f
	.zero		1


	//----- nvinfo : EIATTR_NUM_MBARRIERS
	.align		4
.L_26:
        /*05e4*/ 	.byte	0x03, 0x38
        /*05e6*/ 	.short	0x0038


	//----- nvinfo : EIATTR_EXIT_INSTR_OFFSETS
	.align		4
        /*05e8*/ 	.byte	0x04, 0x1c
        /*05ea*/ 	.short	(.L_28 - .L_27)


	//   ....[0]....
.L_27:
        /*05ec*/ 	.word	0x00000d70


	//   ....[1]....
        /*05f0*/ 	.word	0x00001720


	//   ....[2]....
        /*05f4*/ 	.word	0x00003100


	//   ....[3]....
        /*05f8*/ 	.word	0x00003130


	//   ....[4]....
        /*05fc*/ 	.word	0x00003b80


	//   ....[5]....
        /*0600*/ 	.word	0x00003bb0


	//   ....[6]....
        /*0604*/ 	.word	0x00003bd0


	//   ....[7]....
        /*0608*/ 	.word	0x000044b0


	//   ....[8]....
        /*060c*/ 	.word	0x00005880


	//----- nvinfo : EIATTR_MAX_THREADS
	.align		4
.L_28:
        /*0610*/ 	.byte	0x04, 0x05
        /*0612*/ 	.short	(.L_30 - .L_29)
.L_29:
        /*0614*/ 	.word	0x00000100
        /*0618*/ 	.word	0x00000001
        /*061c*/ 	.word	0x00000001


	//----- nvinfo : EIATTR_CRS_STACK_SIZE
	.align		4
.L_30:
        /*0620*/ 	.byte	0x04, 0x1e
        /*0622*/ 	.short	(.L_32 - .L_31)
.L_31:
        /*0624*/ 	.word	0x00000000


	//----- nvinfo : EIATTR_CBANK_PARAM_SIZE
	.align		4
.L_32:
        /*0628*/ 	.byte	0x03, 0x19
        /*062a*/ 	.short	0x0470


	//----- nvinfo : EIATTR_PARAM_CBANK
	.align		4
        /*062c*/ 	.byte	0x04, 0x0a
        /*062e*/ 	.short	(.L_34 - .L_33)
	.align		4
.L_33:
        /*0630*/ 	.word	index@(.nv.constant0._ZN7cutlass13device_kernelINS_4conv6kernel13ConvUniversalINS1_16ConvProblemShapeILNS1_8OperatorE1ELi3EEENS1_10collective14CollectiveConvINS1_46MainloopSm90TmaGmmaWarpSpecializedImplicitGemmILS5_1ELi28ELi3EN4cute5tupleIJNSA_1CILi2EEENSC_ILi1EEESE_EEENS1_36KernelImplicitTmaWarpSpecializedSm90ELi1EEENSB_IJNSC_ILi64EEESI_NSB_IJNSC_ILi32EEEEEEEEENS_10bfloat16_tESM_NSA_8TiledMMAINSA_8MMA_AtomIJNSA_4SM904GMMA27MMA_64x64x16_F32BF16BF16_SSILNSQ_5MajorE0ELSS_1ELNSQ_7ScaleInE1ELST_1EEEEEENSA_6LayoutINSB_IJSE_SE_SE_EEENSB_IJNSC_ILi0EEESY_SY_EEEEENSB_IJNSA_10UnderscoreES11_S11_EEEEENS7_6detail26Sm90ImplicitGemmTileTraitsINSA_20SM90_TMA_LOAD_IM2COLENSA_14ComposedLayoutINSA_7SwizzleILi2ELi4ELi3EEENSA_18smem_ptr_flag_bitsILi16EEENSW_INSB_IJNSB_IJNSC_ILi8EEES1C_EEENSB_IJSJ_SE_EEENSB_IJSE_NSC_ILi28EEEEEEEEENSB_IJNSB_IJSJ_NSC_ILi256EEEEEENSB_IJSE_SY_EEENSB_IJSY_NSC_ILi2048EEEEEEEEEEEEEvEENS15_INSA_23SM90_TMA_LOAD_MULTICASTENS17_INS18_ILi3ELi4ELi3EEES1B_NSW_INSB_IJNSB_IJSI_SE_EEENSB_IJS1C_NSC_ILi4EEEEEES1G_EEENSB_IJS1K_NSB_IJSI_NSC_ILi512EEEEEES1M_EEEEEEEvEEEENS_8epilogue10collective6detail29Sm90TmaWarpSpecializedAdapterINS25_15DefaultEpilogueISM_NSB_IJNSB_IJllllEEESE_SY_EEES2A_NS24_6thread17LinearCombinationISM_Li1EffLNS2B_9ScaleType4KindE0ELNS_15FloatRoundStyleE2ESM_EENS_4gemm15EpilogueDefaultEEEEEvvEEEEvNT_6ParamsE)
        /*0634*/ 	.short	0x0210
        /*0636*/ 	.short	0x0470


	//----- nvinfo : EIATTR_SW_WAR
	.align		4
.L_34:
        /*0638*/ 	.byte	0x04, 0x36
        /*063a*/ 	.short	(.L_36 - .L_35)
.L_35:
        /*063c*/ 	.word	0x00000008
.L_36:


//--------------------- .nv.callgraph             --------------------------
	.section	.nv.callgraph,"",@"SHT_CUDA_CALLGRAPH"
	.align	4
	.sectionentsize	8
	.align		4
        /*0000*/ 	.word	0x00000000
	.align		4
        /*0004*/ 	.word	0xffffffff
	.align		4
        /*0008*/ 	.word	0x00000000
	.align		4
        /*000c*/ 	.word	0xfffffffe
	.align		4
        /*0010*/ 	.word	0x00000000
	.align		4
        /*0014*/ 	.word	0xfffffffd
	.align		4
        /*0018*/ 	.word	0x00000000
	.align		4
        /*001c*/ 	.word	0xfffffffc


//--------------------- .nv.constant4             --------------------------
	.section	.nv.constant4,"a",@progbits
	.align	8
	.align		8
.nv.constant4:
        /*0000*/ 	.dword	_ZN39_INTERNAL_a252e9ed_4_k_cu_a2a04996_27404cuda3std3__45__cpo5beginE
	.align		8
        /*0008*/ 	.dword	_ZN39_INTERNAL_a252e9ed_4_k_cu_a2a04996_27404cuda3std3__45__cpo3endE
	.align		8
        /*0010*/ 	.dword	_ZN39_INTERNAL_a252e9ed_4_k_cu_a2a04996_27404cuda3std3__45__cpo6cbeginE
	.align		8
        /*0018*/ 	.dword	_ZN39_INTERNAL_a252e9ed_4_k_cu_a2a04996_27404cuda3std3__45__cpo4cendE
	.align		8
        /*0020*/ 	.dword	_ZN39_INTERNAL_a252e9ed_4_k_cu_a2a04996_27404cuda3std3__441_GLOBAL__N__a252e9ed_4_k_cu_a2a04996_27406ignoreE
	.align		8
        /*0028*/ 	.dword	_ZN39_INTERNAL_a252e9ed_4_k_cu_a2a04996_27404cuda3std3__419piecewise_constructE
	.align		8
        /*0030*/ 	.dword	_ZN39_INTERNAL_a252e9ed_4_k_cu_a2a04996_27404cuda3std3__48in_placeE
	.align		8
        /*0038*/ 	.dword	_ZN39_INTERNAL_a252e9ed_4_k_cu_a2a04996_27404cuda3std6ranges3__45__cpo4swapE
	.align		8
        /*0040*/ 	.dword	_ZN39_INTERNAL_a252e9ed_4_k_cu_a2a04996_27404cuda3std6ranges3__45__cpo9iter_moveE
	.align		8
        /*0048*/ 	.dword	_ZN39_INTERNAL_a252e9ed_4_k_cu_a2a04996_27404cute7productE
	.align		8
        /*0050*/ 	.dword	_ZN39_INTERNAL_a252e9ed_4_k_cu_a2a04996_27404cute1_E


//--------------------- .text._ZN7cutlass13device_kernelINS_4conv6kernel13ConvUniversalINS1_16ConvProblemShapeILNS1_8OperatorE1ELi3EEENS1_10collective14CollectiveConvINS1_46MainloopSm90TmaGmmaWarpSpecializedImplicitGemmILS5_1ELi28ELi3EN4cute5tupleIJNSA_1CILi2EEENSC_ILi1EEESE_EEENS1_36KernelImplicitTmaWarpSpecializedSm90ELi1EEENSB_IJNSC_ILi64EEESI_NSB_IJNSC_ILi32EEEEEEEEENS_10bfloat16_tESM_NSA_8TiledMMAINSA_8MMA_AtomIJNSA_4SM904GMMA27MMA_64x64x16_F32BF16BF16_SSILNSQ_5MajorE0ELSS_1ELNSQ_7ScaleInE1ELST_1EEEEEENSA_6LayoutINSB_IJSE_SE_SE_EEENSB_IJNSC_ILi0EEESY_SY_EEEEENSB_IJNSA_10UnderscoreES11_S11_EEEEENS7_6detail26Sm90ImplicitGemmTileTraitsINSA_20SM90_TMA_LOAD_IM2COLENSA_14ComposedLayoutINSA_7SwizzleILi2ELi4ELi3EEENSA_18smem_ptr_flag_bitsILi16EEENSW_INSB_IJNSB_IJNSC_ILi8EEES1C_EEENSB_IJSJ_SE_EEENSB_IJSE_NSC_ILi28EEEEEEEEENSB_IJNSB_IJSJ_NSC_ILi256EEEEEENSB_IJSE_SY_EEENSB_IJSY_NSC_ILi2048EEEEEEEEEEEEEvEENS15_INSA_23SM90_TMA_LOAD_MULTICASTENS17_INS18_ILi3ELi4ELi3EEES1B_NSW_INSB_IJNSB_IJSI_SE_EEENSB_IJS1C_NSC_ILi4EEEEEES1G_EEENSB_IJS1K_NSB_IJSI_NSC_ILi512EEEEEES1M_EEEEEEEvEEEENS_8epilogue10collective6detail29Sm90TmaWarpSpecializedAdapterINS25_15DefaultEpilogueISM_NSB_IJNSB_IJllllEEESE_SY_EEES2A_NS24_6thread17LinearCombinationISM_Li1EffLNS2B_9ScaleType4KindE0ELNS_15FloatRoundStyleE2ESM_EENS_4gemm15EpilogueDefaultEEEEEvvEEEEvNT_6ParamsE --------------------------
	.section	.text._ZN7cutlass13device_kernelINS_4conv6kernel13ConvUniversalINS1_16ConvProblemShapeILNS1_8OperatorE1ELi3EEENS1_10collective14CollectiveConvINS1_46MainloopSm90TmaGmmaWarpSpecializedImplicitGemmILS5_1ELi28ELi3EN4cute5tupleIJNSA_1CILi2EEENSC_ILi1EEESE_EEENS1_36KernelImplicitTmaWarpSpecializedSm90ELi1EEENSB_IJNSC_ILi64EEESI_NSB_IJNSC_ILi32EEEEEEEEENS_10bfloat16_tESM_NSA_8TiledMMAINSA_8MMA_AtomIJNSA_4SM904GMMA27MMA_64x64x16_F32BF16BF16_SSILNSQ_5MajorE0ELSS_1ELNSQ_7ScaleInE1ELST_1EEEEEENSA_6LayoutINSB_IJSE_SE_SE_EEENSB_IJNSC_ILi0EEESY_SY_EEEEENSB_IJNSA_10UnderscoreES11_S11_EEEEENS7_6detail26Sm90ImplicitGemmTileTraitsINSA_20SM90_TMA_LOAD_IM2COLENSA_14ComposedLayoutINSA_7SwizzleILi2ELi4ELi3EEENSA_18smem_ptr_flag_bitsILi16EEENSW_INSB_IJNSB_IJNSC_ILi8EEES1C_EEENSB_IJSJ_SE_EEENSB_IJSE_NSC_ILi28EEEEEEEEENSB_IJNSB_IJSJ_NSC_ILi256EEEEEENSB_IJSE_SY_EEENSB_IJSY_NSC_ILi2048EEEEEEEEEEEEEvEENS15_INSA_23SM90_TMA_LOAD_MULTICASTENS17_INS18_ILi3ELi4ELi3EEES1B_NSW_INSB_IJNSB_IJSI_SE_EEENSB_IJS1C_NSC_ILi4EEEEEES1G_EEENSB_IJS1K_NSB_IJSI_NSC_ILi512EEEEEES1M_EEEEEEEvEEEENS_8epilogue10collective6detail29Sm90TmaWarpSpecializedAdapterINS25_15DefaultEpilogueISM_NSB_IJNSB_IJllllEEESE_SY_EEES2A_NS24_6thread17LinearCombinationISM_Li1EffLNS2B_9ScaleType4KindE0ELNS_15FloatRoundStyleE2ESM_EENS_4gemm15EpilogueDefaultEEEEEvvEEEEvNT_6ParamsE,"ax",@progbits
	.align	128
.text._ZN7cutlass13device_kernelINS_4conv6kernel13ConvUniversalINS1_16ConvProblemShapeILNS1_8OperatorE1ELi3EEENS1_10collective14CollectiveConvINS1_46MainloopSm90TmaGmmaWarpSpecializedImplicitGemmILS5_1ELi28ELi3EN4cute5tupleIJNSA_1CILi2EEENSC_ILi1EEESE_EEENS1_36KernelImplicitTmaWarpSpecializedSm90ELi1EEENSB_IJNSC_ILi64EEESI_NSB_IJNSC_ILi32EEEEEEEEENS_10bfloat16_tESM_NSA_8TiledMMAINSA_8MMA_AtomIJNSA_4SM904GMMA27MMA_64x64x16_F32BF16BF16_SSILNSQ_5MajorE0ELSS_1ELNSQ_7ScaleInE1ELST_1EEEEEENSA_6LayoutINSB_IJSE_SE_SE_EEENSB_IJNSC_ILi0EEESY_SY_EEEEENSB_IJNSA_10UnderscoreES11_S11_EEEEENS7_6detail26Sm90ImplicitGemmTileTraitsINSA_20SM90_TMA_LOAD_IM2COLENSA_14ComposedLayoutINSA_7SwizzleILi2ELi4ELi3EEENSA_18smem_ptr_flag_bitsILi16EEENSW_INSB_IJNSB_IJNSC_ILi8EEES1C_EEENSB_IJSJ_SE_EEENSB_IJSE_NSC_ILi28EEEEEEEEENSB_IJNSB_IJSJ_NSC_ILi256EEEEEENSB_IJSE_SY_EEENSB_IJSY_NSC_ILi2048EEEEEEEEEEEEEvEENS15_INSA_23SM90_TMA_LOAD_MULTICASTENS17_INS18_ILi3ELi4ELi3EEES1B_NSW_INSB_IJNSB_IJSI_SE_EEENSB_IJS1C_NSC_ILi4EEEEEES1G_EEENSB_IJS1K_NSB_IJSI_NSC_ILi512EEEEEES1M_EEEEEEEvEEEENS_8epilogue10collective6detail29Sm90TmaWarpSpecializedAdapterINS25_15DefaultEpilogueISM_NSB_IJNSB_IJllllEEESE_SY_EEES2A_NS24_6thread17LinearCombinationISM_Li1EffLNS2B_9ScaleType4KindE0ELNS_15FloatRoundStyleE2ESM_EENS_4gemm15EpilogueDefaultEEEEEvvEEEEvNT_6ParamsE:
        .type           _ZN7cutlass13device_kernelINS_4conv6kernel13ConvUniversalINS1_16ConvProblemShapeILNS1_8OperatorE1ELi3EEENS1_10collective14CollectiveConvINS1_46MainloopSm90TmaGmmaWarpSpecializedImplicitGemmILS5_1ELi28ELi3EN4cute5tupleIJNSA_1CILi2EEENSC_ILi1EEESE_EEENS1_36KernelImplicitTmaWarpSpecializedSm90ELi1EEENSB_IJNSC_ILi64EEESI_NSB_IJNSC_ILi32EEEEEEEEENS_10bfloat16_tESM_NSA_8TiledMMAINSA_8MMA_AtomIJNSA_4SM904GMMA27MMA_64x64x16_F32BF16BF16_SSILNSQ_5MajorE0ELSS_1ELNSQ_7ScaleInE1ELST_1EEEEEENSA_6LayoutINSB_IJSE_SE_SE_EEENSB_IJNSC_ILi0EEESY_SY_EEEEENSB_IJNSA_10UnderscoreES11_S11_EEEEENS7_6detail26Sm90ImplicitGemmTileTraitsINSA_20SM90_TMA_LOAD_IM2COLENSA_14ComposedLayoutINSA_7SwizzleILi2ELi4ELi3EEENSA_18smem_ptr_flag_bitsILi16EEENSW_INSB_IJNSB_IJNSC_ILi8EEES1C_EEENSB_IJSJ_SE_EEENSB_IJSE_NSC_ILi28EEEEEEEEENSB_IJNSB_IJSJ_NSC_ILi256EEEEEENSB_IJSE_SY_EEENSB_IJSY_NSC_ILi2048EEEEEEEEEEEEEvEENS15_INSA_23SM90_TMA_LOAD_MULTICASTENS17_INS18_ILi3ELi4ELi3EEES1B_NSW_INSB_IJNSB_IJSI_SE_EEENSB_IJS1C_NSC_ILi4EEEEEES1G_EEENSB_IJS1K_NSB_IJSI_NSC_ILi512EEEEEES1M_EEEEEEEvEEEENS_8epilogue10collective6detail29Sm90TmaWarpSpecializedAdapterINS25_15DefaultEpilogueISM_NSB_IJNSB_IJllllEEESE_SY_EEES2A_NS24_6thread17LinearCombinationISM_Li1EffLNS2B_9ScaleType4KindE0ELNS_15FloatRoundStyleE2ESM_EENS_4gemm15EpilogueDefaultEEEEEvvEEEEvNT_6ParamsE,@function
        .size           _ZN7cutlass13device_kernelINS_4conv6kernel13ConvUniversalINS1_16ConvProblemShapeILNS1_8OperatorE1ELi3EEENS1_10collective14CollectiveConvINS1_46MainloopSm90TmaGmmaWarpSpecializedImplicitGemmILS5_1ELi28ELi3EN4cute5tupleIJNSA_1CILi2EEENSC_ILi1EEESE_EEENS1_36KernelImplicitTmaWarpSpecializedSm90ELi1EEENSB_IJNSC_ILi64EEESI_NSB_IJNSC_ILi32EEEEEEEEENS_10bfloat16_tESM_NSA_8TiledMMAINSA_8MMA_AtomIJNSA_4SM904GMMA27MMA_64x64x16_F32BF16BF16_SSILNSQ_5MajorE0ELSS_1ELNSQ_7ScaleInE1ELST_1EEEEEENSA_6LayoutINSB_IJSE_SE_SE_EEENSB_IJNSC_ILi0EEESY_SY_EEEEENSB_IJNSA_10UnderscoreES11_S11_EEEEENS7_6detail26Sm90ImplicitGemmTileTraitsINSA_20SM90_TMA_LOAD_IM2COLENSA_14ComposedLayoutINSA_7SwizzleILi2ELi4ELi3EEENSA_18smem_ptr_flag_bitsILi16EEENSW_INSB_IJNSB_IJNSC_ILi8EEES1C_EEENSB_IJSJ_SE_EEENSB_IJSE_NSC_ILi28EEEEEEEEENSB_IJNSB_IJSJ_NSC_ILi256EEEEEENSB_IJSE_SY_EEENSB_IJSY_NSC_ILi2048EEEEEEEEEEEEEvEENS15_INSA_23SM90_TMA_LOAD_MULTICASTENS17_INS18_ILi3ELi4ELi3EEES1B_NSW_INSB_IJNSB_IJSI_SE_EEENSB_IJS1C_NSC_ILi4EEEEEES1G_EEENSB_IJS1K_NSB_IJSI_NSC_ILi512EEEEEES1M_EEEEEEEvEEEENS_8epilogue10collective6detail29Sm90TmaWarpSpecializedAdapterINS25_15DefaultEpilogueISM_NSB_IJNSB_IJllllEEESE_SY_EEES2A_NS24_6thread17LinearCombinationISM_Li1EffLNS2B_9ScaleType4KindE0ELNS_15FloatRoundStyleE2ESM_EENS_4gemm15EpilogueDefaultEEEEEvvEEEEvNT_6ParamsE,(.L_x_124 - _ZN7cutlass13device_kernelINS_4conv6kernel13ConvUniversalINS1_16ConvProblemShapeILNS1_8OperatorE1ELi3EEENS1_10collective14CollectiveConvINS1_46MainloopSm90TmaGmmaWarpSpecializedImplicitGemmILS5_1ELi28ELi3EN4cute5tupleIJNSA_1CILi2EEENSC_ILi1EEESE_EEENS1_36KernelImplicitTmaWarpSpecializedSm90ELi1EEENSB_IJNSC_ILi64EEESI_NSB_IJNSC_ILi32EEEEEEEEENS_10bfloat16_tESM_NSA_8TiledMMAINSA_8MMA_AtomIJNSA_4SM904GMMA27MMA_64x64x16_F32BF16BF16_SSILNSQ_5MajorE0ELSS_1ELNSQ_7ScaleInE1ELST_1EEEEEENSA_6LayoutINSB_IJSE_SE_SE_EEENSB_IJNSC_ILi0EEESY_SY_EEEEENSB_IJNSA_10UnderscoreES11_S11_EEEEENS7_6detail26Sm90ImplicitGemmTileTraitsINSA_20SM90_TMA_LOAD_IM2COLENSA_14ComposedLayoutINSA_7SwizzleILi2ELi4ELi3EEENSA_18smem_ptr_flag_bitsILi16EEENSW_INSB_IJNSB_IJNSC_ILi8EEES1C_EEENSB_IJSJ_SE_EEENSB_IJSE_NSC_ILi28EEEEEEEEENSB_IJNSB_IJSJ_NSC_ILi256EEEEEENSB_IJSE_SY_EEENSB_IJSY_NSC_ILi2048EEEEEEEEEEEEEvEENS15_INSA_23SM90_TMA_LOAD_MULTICASTENS17_INS18_ILi3ELi4ELi3EEES1B_NSW_INSB_IJNSB_IJSI_SE_EEENSB_IJS1C_NSC_ILi4EEEEEES1G_EEENSB_IJS1K_NSB_IJSI_NSC_ILi512EEEEEES1M_EEEEEEEvEEEENS_8epilogue10collective6detail29Sm90TmaWarpSpecializedAdapterINS25_15DefaultEpilogueISM_NSB_IJNSB_IJllllEEESE_SY_EEES2A_NS24_6thread17LinearCombinationISM_Li1EffLNS2B_9ScaleType4KindE0ELNS_15FloatRoundStyleE2ESM_EENS_4gemm15EpilogueDefaultEEEEEvvEEEEvNT_6ParamsE)
        .other          _ZN7cutlass13device_kernelINS_4conv6kernel13ConvUniversalINS1_16ConvProblemShapeILNS1_8OperatorE1ELi3EEENS1_10collective14CollectiveConvINS1_46MainloopSm90TmaGmmaWarpSpecializedImplicitGemmILS5_1ELi28ELi3EN4cute5tupleIJNSA_1CILi2EEENSC_ILi1EEESE_EEENS1_36KernelImplicitTmaWarpSpecializedSm90ELi1EEENSB_IJNSC_ILi64EEESI_NSB_IJNSC_ILi32EEEEEEEEENS_10bfloat16_tESM_NSA_8TiledMMAINSA_8MMA_AtomIJNSA_4SM904GMMA27MMA_64x64x16_F32BF16BF16_SSILNSQ_5MajorE0ELSS_1ELNSQ_7ScaleInE1ELST_1EEEEEENSA_6LayoutINSB_IJSE_SE_SE_EEENSB_IJNSC_ILi0EEESY_SY_EEEEENSB_IJNSA_10UnderscoreES11_S11_EEEEENS7_6detail26Sm90ImplicitGemmTileTraitsINSA_20SM90_TMA_LOAD_IM2COLENSA_14ComposedLayoutINSA_7SwizzleILi2ELi4ELi3EEENSA_18smem_ptr_flag_bitsILi16EEENSW_INSB_IJNSB_IJNSC_ILi8EEES1C_EEENSB_IJSJ_SE_EEENSB_IJSE_NSC_ILi28EEEEEEEEENSB_IJNSB_IJSJ_NSC_ILi256EEEEEENSB_IJSE_SY_EEENSB_IJSY_NSC_ILi2048EEEEEEEEEEEEEvEENS15_INSA_23SM90_TMA_LOAD_MULTICASTENS17_INS18_ILi3ELi4ELi3EEES1B_NSW_INSB_IJNSB_IJSI_SE_EEENSB_IJS1C_NSC_ILi4EEEEEES1G_EEENSB_IJS1K_NSB_IJSI_NSC_ILi512EEEEEES1M_EEEEEEEvEEEENS_8epilogue10collective6detail29Sm90TmaWarpSpecializedAdapterINS25_15DefaultEpilogueISM_NSB_IJNSB_IJllllEEESE_SY_EEES2A_NS24_6thread17LinearCombinationISM_Li1EffLNS2B_9ScaleType4KindE0ELNS_15FloatRoundStyleE2ESM_EENS_4gemm15EpilogueDefaultEEEEEvvEEEEvNT_6ParamsE,@"STO_CUDA_ENTRY STV_DEFAULT"
_ZN7cutlass13device_kernelINS_4conv6kernel13ConvUniversalINS1_16ConvProblemShapeILNS1_8OperatorE1ELi3EEENS1_10collective14CollectiveConvINS1_46MainloopSm90TmaGmmaWarpSpecializedImplicitGemmILS5_1ELi28ELi3EN4cute5tupleIJNSA_1CILi2EEENSC_ILi1EEESE_EEENS1_36KernelImplicitTmaWarpSpecializedSm90ELi1EEENSB_IJNSC_ILi64EEESI_NSB_IJNSC_ILi32EEEEEEEEENS_10bfloat16_tESM_NSA_8TiledMMAINSA_8MMA_AtomIJNSA_4SM904GMMA27MMA_64x64x16_F32BF16BF16_SSILNSQ_5MajorE0ELSS_1ELNSQ_7ScaleInE1ELST_1EEEEEENSA_6LayoutINSB_IJSE_SE_SE_EEENSB_IJNSC_ILi0EEESY_SY_EEEEENSB_IJNSA_10UnderscoreES11_S11_EEEEENS7_6detail26Sm90ImplicitGemmTileTraitsINSA_20SM90_TMA_LOAD_IM2COLENSA_14ComposedLayoutINSA_7SwizzleILi2ELi4ELi3EEENSA_18smem_ptr_flag_bitsILi16EEENSW_INSB_IJNSB_IJNSC_ILi8EEES1C_EEENSB_IJSJ_SE_EEENSB_IJSE_NSC_ILi28EEEEEEEEENSB_IJNSB_IJSJ_NSC_ILi256EEEEEENSB_IJSE_SY_EEENSB_IJSY_NSC_ILi2048EEEEEEEEEEEEEvEENS15_INSA_23SM90_TMA_LOAD_MULTICASTENS17_INS18_ILi3ELi4ELi3EEES1B_NSW_INSB_IJNSB_IJSI_SE_EEENSB_IJS1C_NSC_ILi4EEEEEES1G_EEENSB_IJS1K_NSB_IJSI_NSC_ILi512EEEEEES1M_EEEEEEEvEEEENS_8epilogue10collective6detail29Sm90TmaWarpSpecializedAdapterINS25_15DefaultEpilogueISM_NSB_IJNSB_IJllllEEESE_SY_EEES2A_NS24_6thread17LinearCombinationISM_Li1EffLNS2B_9ScaleType4KindE0ELNS_15FloatRoundStyleE2ESM_EENS_4gemm15EpilogueDefaultEEEEEvvEEEEvNT_6ParamsE:
[----:B------:R-:W-:Y:S01]  /*0000*/  LDC R1, c[0x0][0x28] ;  /* 0x00000a00ff017b82 */ /* 0x000fe20000000800 */
[----:B------:R-:W0:Y:S01]  /*0010*/  S2R R8, SR_TID.X ;  /* 0x0000000000087919 */ /* 0x000e220000002100 */
[----:B------:R-:W-:Y:S01]  /*0020*/  ELECT P0, URZ, PT ;  /* 0x00000000003f782f */ /* 0x000fe20003800000 */
[----:B------:R-:W-:Y:S01]  /*0030*/  BSSY B0, `(.L_x_0) ;  /* 0x0000010000007945 */ /* 0x000fe20003800000 */
[----:B------:R-:W1:Y:S01]  /*0040*/  S2R R7, SR_CTAID.X ;  /* 0x0000000000077919 */ /* 0x000e620000002500 */
[--C-:B0-----:R-:W-:Y:S02]  /*0050*/  SHF.R.U32.HI R0, RZ, 0x5, R8.reuse ;  /* 0x00000005ff007819 */ /* 0x101fe40000011608 */
[----:B------:R-:W-:-:S03]  /*0060*/  SHF.R.U32.HI R9, RZ, 0x7, R8 ;  /* 0x00000007ff097819 */ /* 0x000fc60000011608 */
[----:B------:R-:W0:Y:S04]  /*0070*/  SHFL.IDX PT, R2, R0, RZ, 0x1f ;  /* 0x00001fff00027589 */ /* 0x000e2800000e0000 */
[----:B------:R-:W2:Y:S01]  /*0080*/  SHFL.IDX PT, R9, R9, RZ, 0x1f ;  /* 0x00001fff09097589 */ /* 0x000ea200000e0000 */
[----:B0-----:R-:W-:-:S13]  /*0090*/  ISETP.NE.OR P0, PT, R2, RZ, !P0 ;  /* 0x000000ff0200720c */ /* 0x001fda0004705670 */
[----:B-12---:R-:W-:Y:S05]  /*00a0*/  @P0 BRA `(.L_x_1) ;  /* 0x0000000000200947 */ /* 0x006fea0003800000 */
[----:B------:R-:W-:Y:S02]  /*00b0*/  ULDC.64 UR4, c[0x0][0x198] ;  /* 0x0000660000047ab9 */ /* 0x000fe40000000a00 */
[----:B------:R-:W-:Y:S02]  /*00c0*/  UIADD3 UR6, UP0, UR4, 0xf0, URZ ;  /* 0x000000f004067890 */ /* 0x000fe4000ff1e03f */
[----:B------:R-:W-:Y:S02]  /*00d0*/  UIADD3 UR4, UP1, UR4, 0x270, URZ ;  /* 0x0000027004047890 */ /* 0x000fe4000ff3e03f */
[----:B------:R-:W-:Y:S02]  /*00e0*/  UIADD3.X UR7, URZ, UR5, URZ, UP0, !UPT ;  /* 0x000000053f077290 */ /* 0x000fe400087fe43f */
[----:B------:R-:W-:-:S07]  /*00f0*/  UIADD3.X UR5, URZ, UR5, URZ, UP1, !UPT ;  /* 0x000000053f057290 */ /* 0x000fce0008ffe43f */
[----:B------:R0:W-:Y:S02]  /*0100*/  UTMACCTL.PF [UR6] ;  /* 0x00000000060079b9 */ /* 0x0001e40008040000 */
[----:B------:R0:W-:Y:S02]  /*0110*/  UTMACCTL.PF [UR4] ;  /* 0x00000000040079b9 */ /* 0x0001e40008040000 */
[----:B0-----:R-:W-:Y:S01]  /*0120*/  NOP ;  /* 0x0000000000007918 */ /* 0x001fe20000000000 */
.L_x_1:
[----:B------:R-:W-:Y:S05]  /*0130*/  BSYNC B0 ;  /* 0x0000000000007941 */ /* 0x000fea0003800000 */
.L_x_0:
[----:B------:R-:W0:Y:S01]  /*0140*/  SHFL.IDX PT, R0, R0, RZ, 0x1f ;  /* 0x00001fff00007589 */ /* 0x000e2200000e0000 */
[----:B------:R-:W-:Y:S02]  /*0150*/  SHF.R.S32.HI R3, RZ, 0x1f, R8 ;  /* 0x0000001fff037819 */ /* 0x000fe40000011408 */
[----:B------:R-:W-:Y:S01]  /*0160*/  I2FP.F32.U32 R6, R7 ;  /* 0x0000000700067245 */ /* 0x000fe20000201000 */
[----:B------:R-:W1:Y:S01]  /*0170*/  S2R R10, SR_CTAID.Y ;  /* 0x00000000000a7919 */ /* 0x000e620000002600 */
[----:B------:R-:W-:-:S04]  /*0180*/  LEA.HI R3, R3, R8, RZ, 0x7 ;  /* 0x0000000803037211 */ /* 0x000fc800078f38ff */
[----:B------:R-:W-:-:S05]  /*0190*/  LOP3.LUT R3, R3, 0xffffff80, RZ, 0xc0, !PT ;  /* 0xffffff8003037812 */ /* 0x000fca00078ec0ff */
[----:B------:R-:W-:-:S05]  /*01a0*/  IMAD.IADD R11, R8, 0x1, -R3 ;  /* 0x00000001080b7824 */ /* 0x000fca00078e0a03 */
[----:B------:R-:W-:-:S04]  /*01b0*/  SHF.R.S32.HI R4, RZ, 0x1f, R11 ;  /* 0x0000001fff047819 */ /* 0x000fc8000001140b */
[----:B------:R-:W-:Y:S02]  /*01c0*/  LEA.HI R4, R4, R11, RZ, 0x3 ;  /* 0x0000000b04047211 */ /* 0x000fe400078f18ff */
[----:B0-----:R-:W-:Y:S02]  /*01d0*/  ISETP.NE.AND P0, PT, R0, RZ, PT ;  /* 0x000000ff0000720c */ /* 0x001fe40003f05270 */
[--C-:B------:R-:W-:Y:S02]  /*01e0*/  SHF.R.S32.HI R3, RZ, 0x3, R4.reuse ;  /* 0x00000003ff037819 */ /* 0x100fe40000011404 */
[----:B------:R-:W-:Y:S02]  /*01f0*/  SHF.R.S32.HI R4, RZ, 0x1f, R4 ;  /* 0x0000001fff047819 */ /* 0x000fe40000011404 */
[----:B------:R-:W-:-:S07]  /*0200*/  SHF.R.S32.HI R5, RZ, 0x1f, R0 ;  /* 0x0000001fff057819 */ /* 0x000fce0000011400 */
[----:B-1----:R-:W-:Y:S05]  /*0210*/  @P0 BRA `(.L_x_2) ;  /* 0x0000000400240947 */ /* 0x002fea0003800000 */
[----:B------:R-:W-:Y:S01]  /*0220*/  ELECT P0, URZ, PT ;  /* 0x00000000003f782f */ /* 0x000fe20003800000 */
[----:B------:R-:W-:-:S12]  /*0230*/  BSSY B0, `(.L_x_2) ;  /* 0x0000047000007945 */ /* 0x000fd80003800000 */
[----:B------:R-:W-:Y:S05]  /*0240*/  @!P0 BRA `(.L_x_3) ;  /* 0x0000000400148947 */ /* 0x000fea0003800000 */
[----:B------:R-:W0:Y:S01]  /*0250*/  S2UR UR8, SR_CgaCtaId ;  /* 0x00000000000879c3 */ /* 0x000e220000008800 */
[----:B------:R-:W-:Y:S01]  /*0260*/  UMOV UR4, 0x400 ;  /* 0x0000040000047882 */ /* 0x000fe20000000000 */
[----:B------:R-:W-:Y:S01]  /*0270*/  UMOV UR5, 0x1 ;  /* 0x0000000100057882 */ /* 0x000fe20000000000 */
[----:B------:R-:W-:Y:S02]  /*0280*/  UMOV UR6, 0x2 ;  /* 0x0000000200067882 */ /* 0x000fe40000000000 */
[----:B------:R-:W-:-:S04]  /*0290*/  UIADD3 UR6, -UR6, 0x100000, URZ ;  /* 0x0010000006067890 */ /* 0x000fc8000fffe13f */
[----:B------:R-:W-:Y:S02]  /*02a0*/  USHF.L.U32 UR7, UR6, 0xb, URZ ;  /* 0x0000000b06077899 */ /* 0x000fe4000800063f */
[----:B------:R-:W-:Y:S02]  /*02b0*/  USHF.L.U32 UR6, UR6, 0x1, URZ ;  /* 0x0000000106067899 */ /* 0x000fe4000800063f */
[----:B0-----:R-:W-:Y:S02]  /*02c0*/  ULEA UR8, UR8, UR4, 0x18 ;  /* 0x0000000408087291 */ /* 0x001fe4000f8ec03f */
[----:B------:R-:W-:-:S04]  /*02d0*/  UIADD3 UR4, -UR5, 0x100000, URZ ;  /* 0x0010000005047890 */ /* 0x000fc8000fffe13f */
[----:B------:R-:W-:Y:S02]  /*02e0*/  USHF.L.U32 UR5, UR4, 0xb, URZ ;  /* 0x0000000b04057899 */ /* 0x000fe4000800063f */
[----:B------:R-:W-:Y:S01]  /*02f0*/  USHF.L.U32 UR4, UR4, 0x1, URZ ;  /* 0x0000000104047899 */ /* 0x000fe2000800063f */
[----:B------:R-:W0:Y:S11]  /*0300*/  FENCE.VIEW.ASYNC.S ;  /* 0x00000000000073c6 */ /* 0x000e360000000000 */
[----:B0-----:R0:W1:Y:S01]  /*0310*/  SYNCS.EXCH.64 URZ, [UR8+0x38000], UR4 ;  /* 0x03800004083f75b2 */ /* 0x0010620008000100 */
[----:B------:R0:W2:Y:S01]  /*0320*/  SYNCS.EXCH.64 URZ, [UR8+0x380e0], UR6 ;  /* 0x0380e006083f75b2 */ /* 0x0000a20008000100 */
[----:B------:R0:W3:Y:S01]  /*0330*/  SYNCS.EXCH.64 URZ, [UR8+0x38008], UR4 ;  /* 0x03800804083f75b2 */ /* 0x0000e20008000100 */
[----:B------:R0:W4:Y:S01]  /*0340*/  SYNCS.EXCH.64 URZ, [UR8+0x380e8], UR6 ;  /* 0x0380e806083f75b2 */ /* 0x0001220008000100 */
[----:B------:R0:W0:Y:S01]  /*0350*/  SYNCS.EXCH.64 URZ, [UR8+0x38010], UR4 ;  /* 0x03801004083f75b2 */ /* 0x0000220008000100 */
        /* <DEDUP_REMOVED lines=51> */
[----:B-1234-:R-:W-:Y:S01]  /*0690*/  NOP ;  /* 0x0000000000007918 */ /* 0x01efe20000000000 */
.L_x_3:
[----:B0-----:R-:W-:Y:S05]  /*06a0*/  BSYNC B0 ;  /* 0x0000000000007941 */ /* 0x001fea0003800000 */
.L_x_2:
[----:B------:R-:W-:Y:S01]  /*06b0*/  ULDC UR4, c[0x0][0x150] ;  /* 0x0000540000047ab9 */ /* 0x000fe20000000800 */
[----:B------:R-:W-:Y:S01]  /*06c0*/  LEA.HI R4, R4, R3, RZ, 0x2 ;  /* 0x0000000304047211 */ /* 0x000fe200078f10ff */
[----:B------:R-:W-:Y:S01]  /*06d0*/  FMUL R6, R6, UR4 ;  /* 0x0000000406067c20 */ /* 0x000fe20008400000 */
[----:B------:R-:W-:Y:S01]  /*06e0*/  LEA.HI R5, R5, R0, RZ, 0x2 ;  /* 0x0000000005057211 */ /* 0x000fe200078f10ff */
[----:B------:R-:W-:Y:S01]  /*06f0*/  ULDC UR4, c[0x0][0x154] ;  /* 0x0000550000047ab9 */ /* 0x000fe20000000800 */
[----:B------:R-:W-:Y:S01]  /*0700*/  LOP3.LUT R4, R4, 0xfffffffc, RZ, 0xc0, !PT ;  /* 0xfffffffc04047812 */ /* 0x000fe200078ec0ff */
[----:B------:R-:W0:Y:S01]  /*0710*/  LDC R12, c[0x0][0x140] ;  /* 0x00005000ff0c7b82 */ /* 0x000e220000000800 */
[----:B------:R-:W-:Y:S01]  /*0720*/  LOP3.LUT R5, R5, 0x3ffffffc, RZ, 0xc0, !PT ;  /* 0x3ffffffc05057812 */ /* 0x000fe200078ec0ff */
[----:B------:R-:W1:Y:S01]  /*0730*/  F2I.U32.TRUNC.NTZ R6, R6 ;  /* 0x0000000600067305 */ /* 0x000e62000020f000 */
[----:B------:R-:W-:Y:S01]  /*0740*/  LOP3.LUT P0, RZ, R11, 0x7, RZ, 0xc0, !PT ;  /* 0x000000070bff7812 */ /* 0x000fe2000780c0ff */
[----:B------:R-:W-:Y:S01]  /*0750*/  IMAD.IADD R4, R3, 0x1, -R4 ;  /* 0x0000000103047824 */ /* 0x000fe200078e0a04 */
[----:B------:R-:W-:Y:S01]  /*0760*/  I2FP.F32.U32 R3, R10 ;  /* 0x0000000a00037245 */ /* 0x000fe20000201000 */
[----:B------:R-:W-:Y:S01]  /*0770*/  IMAD.IADD R5, R0, 0x1, -R5 ;  /* 0x0000000100057824 */ /* 0x000fe200078e0a05 */
[----:B------:R-:W-:Y:S01]  /*0780*/  ISETP.NE.AND P3, PT, R9, 0x1, PT ;  /* 0x000000010900780c */ /* 0x000fe20003f65270 */
[----:B------:R-:W-:Y:S01]  /*0790*/  NOP ;  /* 0x0000000000007918 */ /* 0x000fe20000000000 */
[----:B------:R-:W-:Y:S01]  /*07a0*/  NOP ;  /* 0x0000000000007918 */ /* 0x000fe20000000000 */
[----:B------:R-:W-:-:S02]  /*07b0*/  IMAD R5, R5, 0x4, R4 ;  /* 0x0000000405057824 */ /* 0x000fc400078e0204 */
[----:B------:R-:W-:Y:S01]  /*07c0*/  FMUL R4, R3, UR4 ;  /* 0x0000000403047c20 */ /* 0x000fe20008400000 */
[----:B------:R-:W-:Y:S02]  /*07d0*/  ULDC UR4, c[0x0][0x144] ;  /* 0x0000510000047ab9 */ /* 0x000fe40000000800 */
[----:B------:R-:W-:Y:S01]  /*07e0*/  LEA.HI R0, R5, R5, RZ, 0x1 ;  /* 0x0000000505007211 */ /* 0x000fe200078f08ff */
[----:B-1----:R-:W-:Y:S02]  /*07f0*/  IMAD.MOV R14, RZ, RZ, -R6 ;  /* 0x000000ffff0e7224 */ /* 0x002fe400078e0a06 */
[----:B------:R-:W1:Y:S01]  /*0800*/  F2I.U32.TRUNC.NTZ R4, R4 ;  /* 0x0000000400047305 */ /* 0x000e62000020f000 */
[----:B------:R-:W-:Y:S01]  /*0810*/  LOP3.LUT R0, R0, 0xfffffffe, RZ, 0xc0, !PT ;  /* 0xfffffffe00007812 */ /* 0x000fe200078ec0ff */
[----:B------:R-:W-:Y:S01]  /*0820*/  IMAD R3, R14, UR4, R7 ;  /* 0x000000040e037c24 */ /* 0x000fe2000f8e0207 */
[----:B------:R-:W-:-:S03]  /*0830*/  ULDC UR4, c[0x0][0x148] ;  /* 0x0000520000047ab9 */ /* 0x000fc60000000800 */
[----:B------:R-:W-:Y:S01]  /*0840*/  IMAD.IADD R0, R5, 0x1, -R0 ;  /* 0x0000000105007824 */ /* 0x000fe200078e0a00 */
[----:B0-----:R-:W-:-:S04]  /*0850*/  ISETP.EQ.U32.AND P1, PT, R12, 0x1, PT ;  /* 0x000000010c00780c */ /* 0x001fc80003f22070 */
[----:B------:R-:W-:Y:S01]  /*0860*/  ISETP.NE.AND P4, PT, R0, R3, PT ;  /* 0x000000030000720c */ /* 0x000fe20003f85270 */
[----:B------:R-:W-:Y:S01]  /*0870*/  IMAD.SHL.U32 R0, R5, 0x4, RZ ;  /* 0x0000000405007824 */ /* 0x000fe200078e00ff */
[----:B------:R-:W-:Y:S01]  /*0880*/  SHF.R.S32.HI R3, RZ, 0x1f, R2 ;  /* 0x0000001fff037819 */ /* 0x000fe20000011402 */
[----:B-1----:R-:W-:-:S03]  /*0890*/  IMAD.MOV R13, RZ, RZ, -R4 ;  /* 0x000000ffff0d7224 */ /* 0x002fc600078e0a04 */
[----:B------:R-:W-:Y:S01]  /*08a0*/  LEA.HI R3, R3, R2, RZ, 0x2 ;  /* 0x0000000203037211 */ /* 0x000fe200078f10ff */
[----:B------:R-:W-:Y:S01]  /*08b0*/  IMAD.MOV.U32 R4, RZ, RZ, 0x1 ;  /* 0x00000001ff047424 */ /* 0x000fe200078e00ff */
[----:B------:R-:W-:Y:S01]  /*08c0*/  LOP3.LUT R5, R5, 0xc, R0, 0x78, !PT ;  /* 0x0000000c05057812 */ /* 0x000fe200078e7800 */
[----:B------:R-:W-:Y:S01]  /*08d0*/  IMAD R13, R13, UR4, R10 ;  /* 0x000000040d0d7c24 */ /* 0x000fe2000f8e020a */
[----:B------:R-:W-:Y:S02]  /*08e0*/  LOP3.LUT R3, R3, 0xfffffffc, RZ, 0xc0, !PT ;  /* 0xfffffffc03037812 */ /* 0x000fe400078ec0ff */
[C---:B------:R-:W-:Y:S02]  /*08f0*/  ISETP.LT.U32.AND P0, PT, R5.reuse, 0x2, !P0 ;  /* 0x000000020500780c */ /* 0x040fe40004701070 */
[----:B------:R-:W-:Y:S01]  /*0900*/  @P4 LEA.HI R0, R5, R5, RZ, 0x1 ;  /* 0x0000000505004211 */ /* 0x000fe200078f08ff */
[----:B------:R-:W-:-:S03]  /*0910*/  IMAD.IADD R14, R2, 0x1, -R3 ;  /* 0x00000001020e7824 */ /* 0x000fc600078e0a03 */
[----:B------:R-:W-:Y:S02]  /*0920*/  @P4 SHF.R.S32.HI R0, RZ, 0x1, R0 ;  /* 0x00000001ff004819 */ /* 0x000fe40000011400 */
[----:B------:R-:W-:Y:S02]  /*0930*/  LOP3.LUT P2, RZ, R9, R14, RZ, 0xfc, !PT ;  /* 0x0000000e09ff7212 */ /* 0x000fe4000784fcff */
[----:B------:R-:W-:Y:S02]  /*0940*/  @P4 ISETP.NE.AND P5, PT, R0, R13, PT ;  /* 0x0000000d0000420c */ /* 0x000fe40003fa5270 */
[----:B------:R-:W-:Y:S02]  /*0950*/  SEL R3, RZ, 0x1, P2 ;  /* 0x00000001ff037807 */ /* 0x000fe40001000000 */
[----:B------:R-:W-:Y:S02]  /*0960*/  SEL R13, RZ, 0x1, !P0 ;  /* 0x00000001ff0d7807 */ /* 0x000fe40004000000 */
[----:B------:R-:W-:-:S02]  /*0970*/  @P4 SEL R4, RZ, 0x1, P5 ;  /* 0x00000001ff044807 */ /* 0x000fc40002800000 */
[----:B------:R-:W-:Y:S02]  /*0980*/  SEL R3, R3, 0x2, P3 ;  /* 0x0000000203037807 */ /* 0x000fe40001800000 */
[----:B------:R-:W-:Y:S01]  /*0990*/  LOP3.LUT R4, R4, R13, RZ, 0xc0, !PT ;  /* 0x0000000d04047212 */ /* 0x000fe200078ec0ff */
[----:B------:R-:W-:Y:S06]  /*09a0*/  @!P1 BRA `(.L_x_4) ;  /* 0x0000000000089947 */ /* 0x000fec0003800000 */
[----:B------:R-:W-:Y:S01]  /*09b0*/  UCGABAR_ARV ;  /* 0x00000000000079c7 */ /* 0x000fe20008000000 */
[----:B------:R-:W-:Y:S05]  /*09c0*/  BRA `(.L_x_5) ;  /* 0x0000000000047947 */ /* 0x000fea0003800000 */
.L_x_4:
[----:B------:R-:W-:Y:S01]  /*09d0*/  NOP ;  /* 0x0000000000007918 */ /* 0x000fe20000000000 */
.L_x_5:
[----:B------:R-:W-:Y:S01]  /*09e0*/  ULDC.64 UR4, c[0x0][0x618] ;  /* 0x0001860000047ab9 */ /* 0x000fe20000000a00 */
[----:B------:R-:W-:Y:S01]  /*09f0*/  ULDC.64 UR12, c[0x0][0x208] ;  /* 0x00008200000c7ab9 */ /* 0x000fe20000000a00 */
[----:B------:R-:W-:-:S04]  /*0a00*/  ISETP.NE.U32.AND P0, PT, RZ, UR4, PT ;  /* 0x00000004ff007c0c */ /* 0x000fc8000bf05070 */
[----:B------:R-:W-:-:S13]  /*0a10*/  ISETP.NE.AND.EX P0, PT, RZ, UR5, PT, P0 ;  /* 0x00000005ff007c0c */ /* 0x000fda000bf05300 */
[----:B------:R-:W-:Y:S05]  /*0a20*/  @!P0 BRA `(.L_x_6) ;  /* 0x00000000001c8947 */ /* 0x000fea0003800000 */
[----:B------:R-:W0:Y:S02]  /*0a30*/  LDC.64 R12, c[0x0][0x618] ;  /* 0x00018600ff0c7b82 */ /* 0x000e240000000a00 */
[----:B0-----:R-:W2:Y:S02]  /*0a40*/  LDG.E.64 R12, desc[UR12][R12.64] ;  /* 0x0000000c0c0c7981 */ /* 0x001ea4000c1e1b00 */
[----:B--2---:R-:W-:-:S04]  /*0a50*/  ISETP.NE.U32.AND P0, PT, R12, RZ, PT ;  /* 0x000000ff0c00720c */ /* 0x004fc80003f05070 */
[----:B------:R-:W-:-:S13]  /*0a60*/  ISETP.NE.AND.EX P0, PT, R13, RZ, PT, P0 ;  /* 0x000000ff0d00720c */ /* 0x000fda0003f05300 */
[----:B------:R-:W-:Y:S05]  /*0a70*/  @!P0 BRA `(.L_x_6) ;  /* 0x0000000000088947 */ /* 0x000fea0003800000 */
[----:B------:R0:W5:Y:S01]  /*0a80*/  LD.E R0, desc[UR12][R12.64] ;  /* 0x0000000c0c007980 */ /* 0x000162000c101900 */
[----:B------:R-:W-:Y:S05]  /*0a90*/  BRA `(.L_x_7) ;  /* 0x0000000000207947 */ /* 0x000fea0003800000 */
.L_x_6:
[----:B------:R-:W-:Y:S02]  /*0aa0*/  ULDC.64 UR4, c[0x0][0x608] ;  /* 0x0001820000047ab9 */ /* 0x000fe40000000a00 */
[----:B------:R-:W-:-:S04]  /*0ab0*/  ISETP.NE.U32.AND P0, PT, RZ, UR4, PT ;  /* 0x00000004ff007c0c */ /* 0x000fc8000bf05070 */
[----:B------:R-:W-:-:S13]  /*0ac0*/  ISETP.NE.AND.EX P0, PT, RZ, UR5, PT, P0 ;  /* 0x00000005ff007c0c */ /* 0x000fda000bf05300 */
[----:B------:R-:W-:Y:S05]  /*0ad0*/  @!P0 BRA `(.L_x_8) ;  /* 0x00000000000c8947 */ /* 0x000fea0003800000 */
[----:B------:R-:W0:Y:S02]  /*0ae0*/  LDC.64 R12, c[0x0][0x608] ;  /* 0x00018200ff0c7b82 */ /* 0x000e240000000a00 */
[----:B0-----:R1:W5:Y:S01]  /*0af0*/  LDG.E R0, desc[UR12][R12.64] ;  /* 0x0000000c0c007981 */ /* 0x001362000c1e1900 */
[----:B------:R-:W-:Y:S05]  /*0b00*/  BRA `(.L_x_7) ;  /* 0x0000000000047947 */ /* 0x000fea0003800000 */
.L_x_8:
[----:B------:R-:W2:Y:S02]  /*0b10*/  LDC R0, c[0x0][0x600] ;  /* 0x00018000ff007b82 */ /* 0x000ea40000000800 */
.L_x_7:
[----:B------:R-:W-:Y:S02]  /*0b20*/  ULDC.64 UR4, c[0x0][0x620] ;  /* 0x0001880000047ab9 */ /* 0x000fe40000000a00 */
[----:B------:R-:W-:-:S04]  /*0b30*/  ISETP.NE.U32.AND P0, PT, RZ, UR4, PT ;  /* 0x00000004ff007c0c */ /* 0x000fc8000bf05070 */
[----:B------:R-:W-:-:S13]  /*0b40*/  ISETP.NE.AND.EX P0, PT, RZ, UR5, PT, P0 ;  /* 0x00000005ff007c0c */ /* 0x000fda000bf05300 */
[----:B------:R-:W-:Y:S05]  /*0b50*/  @!P0 BRA `(.L_x_9) ;  /* 0x00000000001c8947 */ /* 0x000fea0003800000 */
[----:B01----:R-:W0:Y:S02]  /*0b60*/  LDC.64 R12, c[0x0][0x620] ;  /* 0x00018800ff0c7b82 */ /* 0x003e240000000a00 */
[----:B0-----:R-:W3:Y:S02]  /*0b70*/  LDG.E.64 R12, desc[UR12][R12.64] ;  /* 0x0000000c0c0c7981 */ /* 0x001ee4000c1e1b00 */
[----:B---3--:R-:W-:-:S04]  /*0b80*/  ISETP.NE.U32.AND P0, PT, R12, RZ, PT ;  /* 0x000000ff0c00720c */ /* 0x008fc80003f05070 */
[----:B------:R-:W-:-:S13]  /*0b90*/  ISETP.NE.AND.EX P0, PT, R13, RZ, PT, P0 ;  /* 0x000000ff0d00720c */ /* 0x000fda0003f05300 */
[----:B------:R-:W-:Y:S05]  /*0ba0*/  @!P0 BRA `(.L_x_9) ;  /* 0x0000000000088947 */ /* 0x000fea0003800000 */
[----:B------:R0:W5:Y:S01]  /*0bb0*/  LD.E R2, desc[UR12][R12.64] ;  /* 0x0000000c0c027980 */ /* 0x000162000c101900 */
[----:B------:R-:W-:Y:S05]  /*0bc0*/  BRA `(.L_x_10) ;  /* 0x0000000000207947 */ /* 0x000fea0003800000 */
.L_x_9:
[----:B------:R-:W-:Y:S02]  /*0bd0*/  ULDC.64 UR4, c[0x0][0x610] ;  /* 0x0001840000047ab9 */ /* 0x000fe40000000a00 */
[----:B------:R-:W-:-:S04]  /*0be0*/  ISETP.NE.U32.AND P0, PT, RZ, UR4, PT ;  /* 0x00000004ff007c0c */ /* 0x000fc8000bf05070 */
[----:B------:R-:W-:-:S13]  /*0bf0*/  ISETP.NE.AND.EX P0, PT, RZ, UR5, PT, P0 ;  /* 0x00000005ff007c0c */ /* 0x000fda000bf05300 */
[----:B------:R-:W-:Y:S05]  /*0c00*/  @!P0 BRA `(.L_x_11) ;  /* 0x00000000000c8947 */ /* 0x000fea0003800000 */
[----:B01----:R-:W0:Y:S02]  /*0c10*/  LDC.64 R12, c[0x0][0x610] ;  /* 0x00018400ff0c7b82 */ /* 0x003e240000000a00 */
[----:B0-----:R1:W5:Y:S01]  /*0c20*/  LDG.E R2, desc[UR12][R12.64] ;  /* 0x0000000c0c027981 */ /* 0x001362000c1e1900 */
[----:B------:R-:W-:Y:S05]  /*0c30*/  BRA `(.L_x_10) ;  /* 0x0000000000047947 */ /* 0x000fea0003800000 */
.L_x_11:
[----:B------:R-:W3:Y:S02]  /*0c40*/  LDC R2, c[0x0][0x604] ;  /* 0x00018100ff027b82 */ /* 0x000ee40000000800 */
.L_x_10:
[----:B------:R-:W4:Y:S01]  /*0c50*/  LDC R6, c[0x0][0x3e8] ;  /* 0x0000fa00ff067b82 */ /* 0x000f220000000800 */
[----:B------:R-:W-:Y:S01]  /*0c60*/  ULDC UR4, c[0x0][0x3dc] ;  /* 0x0000f70000047ab9 */ /* 0x000fe20000000800 */
[----:B------:R-:W-:Y:S01]  /*0c70*/  ULDC.64 UR6, c[0x0][0x3e0] ;  /* 0x0000f80000067ab9 */ /* 0x000fe20000000a00 */
[----:B------:R-:W-:Y:S02]  /*0c80*/  UIADD3 UR4, UR4, 0x1f, URZ ;  /* 0x0000001f04047890 */ /* 0x000fe4000fffe03f */
[----:B------:R-:W-:Y:S02]  /*0c90*/  UIMAD UR6, UR7, UR6, URZ ;  /* 0x00000006070672a4 */ /* 0x000fe4000f8e023f */
[----:B------:R-:W-:-:S04]  /*0ca0*/  USHF.R.S32.HI UR5, URZ, 0x1f, UR4 ;  /* 0x0000001f3f057899 */ /* 0x000fc80008011404 */
[----:B------:R-:W-:-:S04]  /*0cb0*/  ULEA.HI UR5, UR5, UR4, URZ, 0x5 ;  /* 0x0000000405057291 */ /* 0x000fc8000f8f283f */
[----:B------:R-:W-:Y:S01]  /*0cc0*/  USHF.R.S32.HI UR15, URZ, 0x5, UR5 ;  /* 0x000000053f0f7899 */ /* 0x000fe20008011405 */
[----:B----4-:R-:W-:-:S05]  /*0cd0*/  IMAD R6, R6, UR6, RZ ;  /* 0x0000000606067c24 */ /* 0x010fca000f8e02ff */
[----:B------:R-:W-:Y:S01]  /*0ce0*/  IMAD R6, R6, UR15, RZ ;  /* 0x0000000f06067c24 */ /* 0x000fe2000f8e02ff */
[----:B------:R-:W-:Y:S06]  /*0cf0*/  @!P1 BRA `(.L_x_12) ;  /* 0x00000000000c9947 */ /* 0x000fec0003800000 */
[----:B------:R-:W-:Y:S01]  /*0d00*/  UCGABAR_WAIT ;  /* 0x0000000000007dc7 */ /* 0x000fe20008000000 */
[----:B------:R-:W-:Y:S01]  /*0d10*/  CCTL.IVALL ;  /* 0x00000000ff00798f */ /* 0x000fe20002000000 */
[----:B------:R-:W-:Y:S05]  /*0d20*/  BRA `(.L_x_13) ;  /* 0x0000000000047947 */ /* 0x000fea0003800000 */
.L_x_12:
[----:B------:R-:W-:Y:S06]  /*0d30*/  BAR.SYNC.DEFER_BLOCKING 0x0 ;  /* 0x0000000000007b1d */ /* 0x000fec0000010000 */
.L_x_13:
[----:B------:R-:W-:-:S13]  /*0d40*/  ISETP.NE.AND P0, PT, R9, RZ, PT ;  /* 0x000000ff0900720c */ /* 0x000fda0003f05270 */
[----:B------:R-:W-:Y:S05]  /*0d50*/  @!P0 BRA `(.L_x_14) ;  /* 0x0000002c00988947 */ /* 0x000fea0003800000 */
[----:B------:R-:W-:-:S13]  /*0d60*/  ISETP.NE.AND P0, PT, R9, 0x1, PT ;  /* 0x000000010900780c */ /* 0x000fda0003f05270 */
[----:B------:R-:W-:Y:S05]  /*0d70*/  @P0 EXIT ;  /* 0x000000000000094d */ /* 0x000fea0003800000 */
[----:B------:R-:W-:Y:S01]  /*0d80*/  ISETP.GE.AND P0, PT, R6, 0x1, PT ;  /* 0x000000010600780c */ /* 0x000fe20003f06270 */
[----:B------:R-:W-:Y:S01]  /*0d90*/  UMOV UR4, URZ ;  /* 0x0000003f00047c82 */ /* 0x000fe20008000000 */
[----:B------:R-:W-:Y:S02]  /*0da0*/  CS2R R54, SRZ ;  /* 0x0000000000367805 */ /* 0x000fe4000001ff00 */
[----:B------:R-:W-:Y:S02]  /*0db0*/  CS2R R24, SRZ ;  /* 0x0000000000187805 */ /* 0x000fe4000001ff00 */
[----:B------:R-:W-:Y:S02]  /*0dc0*/  CS2R R26, SRZ ;  /* 0x00000000001a7805 */ /* 0x000fe4000001ff00 */
[----:B------:R-:W-:Y:S02]  /*0dd0*/  CS2R R28, SRZ ;  /* 0x00000000001c7805 */ /* 0x000fe4000001ff00 */
[----:B------:R-:W-:-:S02]  /*0de0*/  CS2R R30, SRZ ;  /* 0x00000000001e7805 */ /* 0x000fc4000001ff00 */
[----:B------:R-:W-:Y:S02]  /*0df0*/  CS2R R32, SRZ ;  /* 0x0000000000207805 */ /* 0x000fe4000001ff00 */
        /* <DEDUP_REMOVED lines=9> */
[----:B------:R-:W-:Y:S01]  /*0e90*/  CS2R R52, SRZ ;  /* 0x0000000000347805 */ /* 0x000fe2000001ff00 */
[----:B------:R-:W-:Y:S06]  /*0ea0*/  @!P0 BRA `(.L_x_15) ;  /* 0x0000000000748947 */ /* 0x000fec0003800000 */
[----:B------:R-:W-:-:S04]  /*0eb0*/  LOP3.LUT R7, R3, 0x1, RZ, 0xfc, !PT ;  /* 0x0000000103077812 */ /* 0x000fc800078efcff */
[----:B------:R-:W-:-:S13]  /*0ec0*/  ISETP.NE.AND P0, PT, R7, 0x3, PT ;  /* 0x000000030700780c */ /* 0x000fda0003f05270 */
[----:B------:R-:W-:Y:S05]  /*0ed0*/  @!P0 BRA `(.L_x_16) ;  /* 0x0000000000048947 */ /* 0x000fea0003800000 */
[----:B------:R-:W-:Y:S01]  /*0ee0*/  BPT.TRAP 0x1 ;  /* 0x000000040000795c */ /* 0x000fe20000300000 */
.L_x_16:
[----:B------:R-:W4:Y:S01]  /*0ef0*/  S2UR UR5, SR_CgaCtaId ;  /* 0x00000000000579c3 */ /* 0x000f220000008800 */
[----:B------:R-:W-:Y:S01]  /*0f00*/  SHF.L.U32 R7, RZ, 0x1f, RZ ;  /* 0x0000001fff077819 */ /* 0x000fe200000006ff */
[----:B------:R-:W-:Y:S02]  /*0f10*/  UMOV UR4, 0x400 ;  /* 0x0000040000047882 */ /* 0x000fe40000000000 */
[----:B----4-:R-:W-:-:S12]  /*0f20*/  ULEA UR5, UR5, UR4, 0x18 ;  /* 0x0000000405057291 */ /* 0x010fd8000f8ec03f */
.L_x_17:
[----:B----4-:R-:W-:-:S04]  /*0f30*/  IMAD.U32 R8, RZ, RZ, UR5 ;  /* 0x00000005ff087e24 */ /* 0x010fc8000f8e00ff */
[----:B------:R4:W0:Y:S03]  /*0f40*/  SYNCS.PHASECHK.TRANS64.TRYWAIT P0, [R8+URZ+0x38000], R7 ;  /* 0x03800007080075a7 */ /* 0x000826000800017f */
[----:B0-----:R-:W-:Y:S05]  /*0f50*/  @!P0 NANOSLEEP.SYNCS 0x989680 ;  /* 0x009896800000895d */ /* 0x001fea0003900000 */
[----:B------:R-:W0:Y:S02]  /*0f60*/  @!P0 SYNCS.PHASECHK.TRANS64 P0, [R8+URZ+0x38000], R7 ;  /* 0x03800007080085a7 */ /* 0x000e24000800007f */
[----:B0-----:R-:W-:Y:S05]  /*0f70*/  @!P0 BRA `(.L_x_17) ;  /* 0xfffffffc00ec8947 */ /* 0x001fea000383ffff */
[----:B------:R-:W-:Y:S01]  /*0f80*/  USHF.R.U32.HI UR4, URZ, 0x4, UR5 ;  /* 0x000000043f047899 */ /* 0x000fe20008011605 */
[----:B------:R-:W-:Y:S01]  /*0f90*/  WARPGROUP.ARRIVE ;  /* 0x00000000000079c5 */ /* 0x000fe20000000000 */
[----:B------:R-:W-:Y:S02]  /*0fa0*/  UIADD3 UR5, UR5, 0x1c000, URZ ;  /* 0x0001c00005057890 */ /* 0x000fe4000fffe03f */
[----:B------:R-:W-:Y:S02]  /*0fb0*/  ULOP3.LUT UR4, UR4, 0x3fff, URZ, 0xc0, !UPT ;  /* 0x00003fff04047892 */ /* 0x000fe4000f8ec03f */
[----:B------:R-:W-:Y:S02]  /*0fc0*/  USHF.R.U32.HI UR5, URZ, 0x4, UR5 ;  /* 0x000000043f057899 */ /* 0x000fe40008011605 */
[----:B------:R-:W-:Y:S02]  /*0fd0*/  ULOP3.LUT UR4, UR4, 0x10000, URZ, 0xfc, !UPT ;  /* 0x0001000004047892 */ /* 0x000fe4000f8efc3f */
[----:B------:R-:W-:Y:S01]  /*0fe0*/  ULOP3.LUT UR6, UR5, 0x3fff, URZ, 0xc0, !UPT ;  /* 0x00003fff05067892 */ /* 0x000fe2000f8ec03f */
[----:B------:R-:W-:-:S02]  /*0ff0*/  UMOV UR7, 0x40000040 ;  /* 0x4000004000077882 */ /* 0x000fc40000000000 */
[----:B------:R-:W-:-:S06]  /*1000*/  UMOV UR5, 0x80000020 ;  /* 0x8000002000057882 */ /* 0x000fcc0000000000 */
[----:B------:R-:W-:Y:S01]  /*1010*/  HGMMA.64x64x16.F32.BF16 R24, gdesc[UR4].tnspB, RZ, !UPT ;  /* 0x40e00000041879f0 */ /* 0x000fe2000c7018ff */
[----:B------:R-:W-:Y:S02]  /*1020*/  UIADD3 UR4, UR4, 0x2, URZ ;  /* 0x0000000204047890 */ /* 0x000fe4000fffe03f */
[----:B------:R-:W-:Y:S01]  /*1030*/  UIADD3 UR6, UR6, 0x80, URZ ;  /* 0x0000008006067890 */ /* 0x000fe2000fffe03f */
[----:B------:R-:W-:Y:S01]  /*1040*/  UMOV UR5, 0x80000020 ;  /* 0x8000002000057882 */ /* 0x000fe20000000000 */
[----:B------:R-:W-:-:S07]  /*1050*/  UMOV UR7, 0x40000040 ;  /* 0x4000004000077882 */ /* 0x000fce0000000000 */
[----:B------:R-:W-:Y:S01]  /*1060*/  HGMMA.64x64x16.F32.BF16 R24, gdesc[UR4].tnspB, R24, gsb0 ;  /* 0x40e00000041879f0 */ /* 0x000fe20008001818 */
[----:B------:R-:W-:-:S05]  /*1070*/  UMOV UR4, 0x1 ;  /* 0x0000000100047882 */ /* 0x000fca0000000000 */
.L_x_15:
[----:B----4-:R-:W-:-:S05]  /*1080*/  VIMNMX R7, R6, 0x1, PT ;  /* 0x0000000106077848 */ /* 0x010fca0003fe0100 */
[----:B------:R-:W-:-:S05]  /*1090*/  IMAD.IADD R7, R6, 0x1, -R7 ;  /* 0x0000000106077824 */ /* 0x000fca00078e0a07 */
[----:B------:R-:W-:-:S13]  /*10a0*/  ISETP.GE.AND P0, PT, R7, 0x1, PT ;  /* 0x000000010700780c */ /* 0x000fda0003f06270 */
[----:B------:R-:W-:Y:S05]  /*10b0*/  @!P0 BRA `(.L_x_18) ;  /* 0x0000000000f08947 */ /* 0x000fea0003800000 */
[----:B------:R-:W4:Y:S01]  /*10c0*/  S2UR UR6, SR_CgaCtaId ;  /* 0x00000000000679c3 */ /* 0x000f220000008800 */
[----:B------:R-:W-:Y:S01]  /*10d0*/  UMOV UR5, 0x400 ;  /* 0x0000040000057882 */ /* 0x000fe20000000000 */
[----:B------:R-:W-:Y:S01]  /*10e0*/  LOP3.LUT R8, RZ, R6, RZ, 0x33, !PT ;  /* 0x00000006ff087212 */ /* 0x000fe200078e33ff */
[----:B01----:R-:W-:Y:S01]  /*10f0*/  IMAD.MOV.U32 R12, RZ, RZ, RZ ;  /* 0x000000ffff0c7224 */ /* 0x003fe200078e00ff */
[----:B------:R-:W-:Y:S01]  /*1100*/  LOP3.LUT R13, R3, 0x1, RZ, 0xfc, !PT ;  /* 0x00000001030d7812 */ /* 0x000fe200078efcff */
[----:B------:R-:W-:Y:S01]  /*1110*/  UISETP.NE.U32.AND UP0, UPT, UR4, URZ, UPT ;  /* 0x0000003f0400728c */ /* 0x000fe2000bf05070 */
[----:B------:R-:W-:Y:S01]  /*1120*/  VIMNMX R9, R8, -0x2, !PT ;  /* 0xfffffffe08097848 */ /* 0x000fe20007fe0100 */
[----:B------:R-:W-:-:S03]  /*1130*/  IMAD.MOV.U32 R8, RZ, RZ, RZ ;  /* 0x000000ffff087224 */ /* 0x000fc600078e00ff */
[----:B------:R-:W-:Y:S01]  /*1140*/  IADD3 R9, R9, 0x2, R6 ;  /* 0x0000000209097810 */ /* 0x000fe20007ffe006 */
[----:B----4-:R-:W-:-:S04]  /*1150*/  ULEA UR5, UR6, UR5, 0x18 ;  /* 0x0000000506057291 */ /* 0x010fc8000f8ec03f */
[----:B------:R-:W-:Y:S02]  /*1160*/  UIADD3 UR6, UR5, 0x1c000, URZ ;  /* 0x0001c00005067890 */ /* 0x000fe4000fffe03f */
[----:B------:R-:W-:Y:S02]  /*1170*/  USHF.R.U32.HI UR7, URZ, 0x4, UR5 ;  /* 0x000000043f077899 */ /* 0x000fe40008011605 */
[----:B------:R-:W-:Y:S02]  /*1180*/  USHF.R.U32.HI UR6, URZ, 0x4, UR6 ;  /* 0x000000043f067899 */ /* 0x000fe40008011606 */
[----:B------:R-:W-:Y:S02]  /*1190*/  ULOP3.LUT UR7, UR7, 0x3fff, URZ, 0xc0, !UPT ;  /* 0x00003fff07077892 */ /* 0x000fe4000f8ec03f */
[----:B------:R-:W-:Y:S02]  /*11a0*/  ULOP3.LUT UR6, UR6, 0x3fff, URZ, 0xc0, !UPT ;  /* 0x00003fff06067892 */ /* 0x000fe4000f8ec03f */
[----:B------:R-:W-:-:S12]  /*11b0*/  ULOP3.LUT UR7, UR7, 0x10000, URZ, 0xfc, !UPT ;  /* 0x0001000007077892 */ /* 0x000fd8000f8efc3f */
.L_x_23:
[----:B------:R-:W-:-:S13]  /*11c0*/  ISETP.NE.AND P1, PT, R13, 0x3, PT ;  /* 0x000000030d00780c */ /* 0x000fda0003f25270 */
[----:B------:R-:W-:Y:S05]  /*11d0*/  @!P1 BRA `(.L_x_19) ;  /* 0x0000000000049947 */ /* 0x000fea0003800000 */
[----:B------:R-:W-:Y:S01]  /*11e0*/  BPT.TRAP 0x1 ;  /* 0x000000040000795c */ /* 0x000fe20000300000 */
.L_x_19:
[----:B------:R-:W-:Y:S01]  /*11f0*/  SHF.L.U32 R10, R12, 0x1f, RZ ;  /* 0x0000001f0c0a7819 */ /* 0x000fe200000006ff */
[----:B------:R-:W-:-:S12]  /*1200*/  ULEA UR8, UR4, UR5, 0x3 ;  /* 0x0000000504087291 */ /* 0x000fd8000f8e183f */
.L_x_20:
[----:B0-----:R-:W-:-:S04]  /*1210*/  IMAD.U32 R11, RZ, RZ, UR8 ;  /* 0x00000008ff0b7e24 */ /* 0x001fc8000f8e00ff */
[----:B------:R0:W1:Y:S03]  /*1220*/  SYNCS.PHASECHK.TRANS64.TRYWAIT P0, [R11+URZ+0x38000], R10 ;  /* 0x0380000a0b0075a7 */ /* 0x000066000800017f */
[----:B-1----:R-:W-:Y:S05]  /*1230*/  @!P0 NANOSLEEP.SYNCS 0x989680 ;  /* 0x009896800000895d */ /* 0x002fea0003900000 */
[----:B------:R-:W1:Y:S02]  /*1240*/  @!P0 SYNCS.PHASECHK.TRANS64 P0, [R11+URZ+0x38000], R10 ;  /* 0x0380000a0b0085a7 */ /* 0x000e64000800007f */
[----:B-1----:R-:W-:Y:S05]  /*1250*/  @!P0 BRA `(.L_x_20) ;  /* 0xfffffffc00ec8947 */ /* 0x002fea000383ffff */
[----:B------:R-:W-:Y:S01]  /*1260*/  ULEA UR8, UR4, UR7, 0x8 ;  /* 0x0000000704087291 */ /* 0x000fe2000f8e403f */
[----:B------:R-:W-:Y:S01]  /*1270*/  WARPGROUP.ARRIVE ;  /* 0x00000000000079c5 */ /* 0x000fe20000000000 */
[----:B------:R-:W-:Y:S01]  /*1280*/  ULEA UR10, UR4, UR6, 0x8 ;  /* 0x00000006040a7291 */ /* 0x000fe2000f8e403f */
[----:B------:R-:W-:Y:S01]  /*1290*/  UMOV UR9, 0x80000020 ;  /* 0x8000002000097882 */ /* 0x000fe20000000000 */
[----:B------:R-:W-:-:S07]  /*12a0*/  UMOV UR11, 0x40000040 ;  /* 0x40000040000b7882 */ /* 0x000fce0000000000 */
[----:B------:R-:W-:Y:S01]  /*12b0*/  HGMMA.64x64x16.F32.BF16 R24, gdesc[UR8].tnspB, R24, UP0 ;  /* 0x40e00000081879f0 */ /* 0x000fe2000bf01818 */
[----:B------:R-:W-:Y:S02]  /*12c0*/  UIADD3 UR8, UR8, 0x2, URZ ;  /* 0x0000000208087890 */ /* 0x000fe4000fffe03f */
[----:B------:R-:W-:Y:S01]  /*12d0*/  UIADD3 UR10, UR10, 0x80, URZ ;  /* 0x000000800a0a7890 */ /* 0x000fe2000fffe03f */
[----:B------:R-:W-:Y:S01]  /*12e0*/  UMOV UR9, 0x80000020 ;  /* 0x8000002000097882 */ /* 0x000fe20000000000 */
[----:B------:R-:W-:-:S07]  /*12f0*/  UMOV UR11, 0x40000040 ;  /* 0x40000040000b7882 */ /* 0x000fce0000000000 */
[----:B------:R-:W-:Y:S03]  /*1300*/  HGMMA.64x64x16.F32.BF16 R24, gdesc[UR8].tnspB, R24, gsb0 ;  /* 0x40e00000081879f0 */ /* 0x000fe60008001818 */
[----:B------:R-:W-:Y:S02]  /*1310*/  WARPGROUP.DEPBAR.LE gsb0, 0x1 ;  /* 0x00008000000079c5 */ /* 0x000fe40000010100 */
[----:B------:R-:W-:Y:S05]  /*1320*/  @!P1 BRA `(.L_x_21) ;  /* 0x0000000000049947 */ /* 0x000fea0003800000 */
[----:B------:R-:W-:Y:S01]  /*1330*/  BPT.TRAP 0x1 ;  /* 0x000000040000795c */ /* 0x000fe20000300000 */
.L_x_21:
[----:B------:R-:W-:-:S13]  /*1340*/  ISETP.NE.AND P0, PT, R4, RZ, PT ;  /* 0x000000ff0400720c */ /* 0x000fda0003f05270 */
[----:B0-----:R-:W-:-:S05]  /*1350*/  @P0 LEA R10, R8, UR5, 0x3 ;  /* 0x00000005080a0c11 */ /* 0x001fca000f8e18ff */
[----:B------:R-:W-:-:S05]  /*1360*/  @P0 VIADD R10, R10, 0x380e0 ;  /* 0x000380e00a0a0836 */ /* 0x000fca0000000000 */
[----:B------:R-:W-:-:S04]  /*1370*/  @P0 PRMT R10, R5, 0x654, R10 ;  /* 0x00000654050a0816 */ /* 0x000fc8000000000a */
[----:B------:R0:W-:Y:S01]  /*1380*/  @P0 SYNCS.ARRIVE.TRANS64.RED.A1T0 RZ, [R10+URZ], RZ ;  /* 0x000000ff0aff09a7 */ /* 0x0001e2000810043f */
[----:B------:R-:W-:-:S13]  /*1390*/  ISETP.GT.U32.AND P0, PT, R3, 0x1, PT ;  /* 0x000000010300780c */ /* 0x000fda0003f04070 */
[----:B0-----:R-:W-:Y:S05]  /*13a0*/  @P0 BRA `(.L_x_22) ;  /* 0x0000000000040947 */ /* 0x001fea0003800000 */
[----:B------:R-:W-:Y:S01]  /*13b0*/  BPT.TRAP 0x1 ;  /* 0x000000040000795c */ /* 0x000fe20000300000 */
.L_x_22:
[----:B------:R-:W-:Y:S01]  /*13c0*/  VIADD R9, R9, 0xffffffff ;  /* 0xffffffff09097836 */ /* 0x000fe20000000000 */
[----:B------:R-:W-:Y:S01]  /*13d0*/  UIADD3 UR4, UR4, 0x1, URZ ;  /* 0x0000000104047890 */ /* 0x000fe2000fffe03f */
[----:B------:R-:W-:-:S03]  /*13e0*/  VIADD R8, R8, 0x1 ;  /* 0x0000000108087836 */ /* 0x000fc60000000000 */
[----:B------:R-:W-:Y:S01]  /*13f0*/  ISETP.GT.AND P1, PT, R9, 0x1, PT ;  /* 0x000000010900780c */ /* 0x000fe20003f24270 */
[----:B------:R-:W-:Y:S01]  /*1400*/  UISETP.NE.AND UP0, UPT, UR4, 0x1c, UPT ;  /* 0x0000001c0400788c */ /* 0x000fe2000bf05270 */
[----:B------:R-:W-:-:S03]  /*1410*/  ISETP.NE.AND P0, PT, R8, 0x1c, PT ;  /* 0x0000001c0800780c */ /* 0x000fc60003f05270 */
[----:B------:R-:W-:Y:S01]  /*1420*/  USEL UR8, URZ, 0x1, UP0 ;  /* 0x000000013f087887 */ /* 0x000fe20008000000 */
[----:B------:R-:W-:Y:S01]  /*1430*/  SEL R8, R8, RZ, P0 ;  /* 0x000000ff08087207 */ /* 0x000fe20000000000 */
[----:B------:R-:W-:Y:S02]  /*1440*/  USEL UR4, UR4, URZ, UP0 ;  /* 0x0000003f04047287 */ /* 0x000fe40008000000 */
[----:B------:R-:W-:Y:S02]  /*1450*/  UPLOP3.LUT UP0, UPT, UPT, UPT, UPT, 0x80, 0x0 ;  /* 0x000000000000789c */ /* 0x000fe40003f0f070 */
[----:B------:R-:W-:Y:S02]  /*1460*/  LOP3.LUT R12, R12, UR8, RZ, 0x3c, !PT ;  /* 0x000000080c0c7c12 */ /* 0x000fe4000f8e3cff */
[----:B------:R-:W-:Y:S07]  /*1470*/  @P1 BRA `(.L_x_23) ;  /* 0xfffffffc00501947 */ /* 0x000fee000383ffff */
.L_x_18:
[----:B------:R-:W-:Y:S01]  /*1480*/  ISETP.GE.AND P0, PT, R6, 0x1, PT ;  /* 0x000000010600780c */ /* 0x000fe20003f06270 */
[----:B------:R-:W-:-:S12]  /*1490*/  WARPGROUP.DEPBAR.LE gsb0, 0x0 ;  /* 0x00008000000079c5 */ /* 0x000fd80000010000 */
[----:B------:R-:W-:Y:S05]  /*14a0*/  @!P0 BRA `(.L_x_24) ;  /* 0x0000000000548947 */ /* 0x000fea0003800000 */
[----:B------:R-:W-:-:S04]  /*14b0*/  LOP3.LUT R6, R3, 0x1, RZ, 0xfc, !PT ;  /* 0x0000000103067812 */ /* 0x000fc800078efcff */
[----:B------:R-:W-:-:S13]  /*14c0*/  ISETP.NE.AND P0, PT, R6, 0x3, PT ;  /* 0x000000030600780c */ /* 0x000fda0003f05270 */
[----:B------:R-:W-:Y:S05]  /*14d0*/  @!P0 BRA `(.L_x_25) ;  /* 0x0000000000048947 */ /* 0x000fea0003800000 */
[----:B------:R-:W-:Y:S01]  /*14e0*/  BPT.TRAP 0x1 ;  /* 0x000000040000795c */ /* 0x000fe20000300000 */
.L_x_25:
[----:B------:R-:W-:Y:S01]  /*14f0*/  ISETP.NE.AND P0, PT, R4, RZ, PT ;  /* 0x000000ff0400720c */ /* 0x000fe20003f05270 */
[----:B------:R-:W-:Y:S01]  /*1500*/  BSSY B0, `(.L_x_26) ;  /* 0x000000d000007945 */ /* 0x000fe20003800000 */
[----:B------:R-:W-:-:S11]  /*1510*/  ISETP.GT.U32.AND P1, PT, R3, 0x1, PT ;  /* 0x000000010300780c */ /* 0x000fd60003f24070 */
[----:B------:R-:W-:Y:S05]  /*1520*/  @!P0 BRA `(.L_x_27) ;  /* 0x0000000000288947 */ /* 0x000fea0003800000 */
[----:B------:R-:W4:Y:S01]  /*1530*/  S2R R4, SR_CgaCtaId ;  /* 0x0000000000047919 */ /* 0x000f220000008800 */
[----:B------:R-:W-:Y:S02]  /*1540*/  SHF.R.U32.HI R8, RZ, 0x2, R7 ;  /* 0x00000002ff087819 */ /* 0x000fe40000011607 */
[----:B------:R-:W-:-:S03]  /*1550*/  MOV R3, 0x400 ;  /* 0x0000040000037802 */ /* 0x000fc60000000f00 */
[----:B------:R-:W-:-:S04]  /*1560*/  IMAD.WIDE.U32 R8, R8, 0x24924925, RZ ;  /* 0x2492492508087825 */ /* 0x000fc800078e00ff */
[----:B------:R-:W-:Y:S01]  /*1570*/  IMAD R8, R9, -0x1c, R7 ;  /* 0xffffffe409087824 */ /* 0x000fe200078e0207 */
[----:B----4-:R-:W-:-:S05]  /*1580*/  LEA R3, R4, R3, 0x18 ;  /* 0x0000000304037211 */ /* 0x010fca00078ec0ff */
[----:B------:R-:W-:-:S04]  /*1590*/  IMAD R8, R8, 0x8, R3 ;  /* 0x0000000808087824 */ /* 0x000fc800078e0203 */
[----:B------:R-:W-:-:S05]  /*15a0*/  VIADD R8, R8, 0x380e0 ;  /* 0x000380e008087836 */ /* 0x000fca0000000000 */
[----:B------:R-:W-:-:S04]  /*15b0*/  PRMT R8, R5, 0x654, R8 ;  /* 0x0000065405087816 */ /* 0x000fc80000000008 */
[----:B------:R4:W-:Y:S03]  /*15c0*/  SYNCS.ARRIVE.TRANS64.RED.A1T0 RZ, [R8+URZ], RZ ;  /* 0x000000ff08ff79a7 */ /* 0x0009e6000810043f */
.L_x_27:
[----:B------:R-:W-:Y:S05]  /*15d0*/  BSYNC B0 ;  /* 0x0000000000007941 */ /* 0x000fea0003800000 */
.L_x_26:
[----:B------:R-:W-:Y:S05]  /*15e0*/  @P1 BRA `(.L_x_24) ;  /* 0x0000000000041947 */ /* 0x000fea0003800000 */
[----:B------:R-:W-:Y:S01]  /*15f0*/  BPT.TRAP 0x1 ;  /* 0x000000040000795c */ /* 0x000fe20000300000 */
.L_x_24:
[----:B------:R-:W0:Y:S01]  /*1600*/  S2R R3, SR_TID.X ;  /* 0x0000000000037919 */ /* 0x000e220000002100 */
[----:B------:R-:W-:Y:S01]  /*1610*/  ULDC.64 UR4, c[0x0][0x280] ;  /* 0x0000a00000047ab9 */ /* 0x000fe20000000a00 */
[----:B------:R-:W1:Y:S01]  /*1620*/  S2R R9, SR_CTAID.Y ;  /* 0x0000000000097919 */ /* 0x000e620000002600 */
[----:B------:R-:W2:Y:S01]  /*1630*/  S2R R11, SR_CTAID.X ;  /* 0x00000000000b7919 */ /* 0x000ea20000002500 */
[----:B0-----:R-:W-:-:S04]  /*1640*/  SHF.R.S32.HI R4, RZ, 0x1f, R3 ;  /* 0x0000001fff047819 */ /* 0x001fc80000011403 */
[----:B------:R-:W-:Y:S01]  /*1650*/  LEA.HI R4, R4, R3, RZ, 0x7 ;  /* 0x0000000304047211 */ /* 0x000fe200078f38ff */
[----:B-1----:R-:W-:-:S03]  /*1660*/  IMAD.SHL.U32 R9, R9, 0x40, RZ ;  /* 0x0000004009097824 */ /* 0x002fc600078e00ff */
[----:B------:R-:W-:Y:S02]  /*1670*/  LOP3.LUT R4, R4, 0xffffff80, RZ, 0xc0, !PT ;  /* 0xffffff8004047812 */ /* 0x000fe400078ec0ff */
[----:B------:R-:W-:-:S03]  /*1680*/  ISETP.GE.AND P0, PT, R9, UR5, PT ;  /* 0x0000000509007c0c */ /* 0x000fc6000bf06270 */
[----:B------:R-:W-:Y:S02]  /*1690*/  IMAD.IADD R12, R3, 0x1, -R4 ;  /* 0x00000001030c7824 */ /* 0x000fe400078e0a04 */
[----:B--2---:R-:W-:-:S03]  /*16a0*/  IMAD.SHL.U32 R3, R11, 0x40, RZ ;  /* 0x000000400b037824 */ /* 0x004fc600078e00ff */
[----:B------:R-:W-:Y:S02]  /*16b0*/  SHF.R.S32.HI R15, RZ, 0x1f, R12 ;  /* 0x0000001fff0f7819 */ /* 0x000fe4000001140c */
[----:B------:R-:W-:Y:S02]  /*16c0*/  ISETP.GE.OR P0, PT, R3, UR4, P0 ;  /* 0x0000000403007c0c */ /* 0x000fe40008706670 */
[----:B------:R-:W-:-:S04]  /*16d0*/  LEA.HI R4, R15, R12, RZ, 0x2 ;  /* 0x0000000c0f047211 */ /* 0x000fc800078f10ff */
[--C-:B----4-:R-:W-:Y:S02]  /*16e0*/  SHF.R.S32.HI R8, RZ, 0x2, R4.reuse ;  /* 0x00000002ff087819 */ /* 0x110fe40000011404 */
[----:B------:R-:W-:-:S04]  /*16f0*/  SHF.R.S32.HI R5, RZ, 0x1f, R4 ;  /* 0x0000001fff057819 */ /* 0x000fc80000011404 */
[----:B------:R-:W-:-:S04]  /*1700*/  LEA.HI R5, R5, R8, RZ, 0x3 ;  /* 0x0000000805057211 */ /* 0x000fc800078f18ff */
[----:B------:R-:W-:Y:S01]  /*1710*/  LOP3.LUT R13, R5, 0xfffffff8, RZ, 0xc0, !PT ;  /* 0xfffffff8050d7812 */ /* 0x000fe200078ec0ff */
[----:B------:R-:W-:Y:S06]  /*1720*/  @P0 EXIT ;  /* 0x000000000000094d */ /* 0x000fec0003800000 */
[----:B------:R-:W0:Y:S01]  /*1730*/  LDC.64 R6, c[0x0][0x658] ;  /* 0x00019600ff067b82 */ /* 0x000e220000000a00 */
[----:B------:R-:W-:Y:S01]  /*1740*/  LOP3.LUT R5, R4, 0x7ffffffc, RZ, 0xc0, !PT ;  /* 0x7ffffffc04057812 */ /* 0x000fe200078ec0ff */
[----:B------:R-:W-:Y:S01]  /*1750*/  IMAD.IADD R4, R8, 0x1, -R13 ;  /* 0x0000000108047824 */ /* 0x000fe200078e0a0d */
[----:B------:R-:W-:Y:S02]  /*1760*/  LEA.HI R10, R15, R12, RZ, 0x5 ;  /* 0x0000000c0f0a7211 */ /* 0x000fe400078f28ff */
[----:B---3-5:R-:W-:Y:S01]  /*1770*/  FSETP.NEU.AND P1, PT, R2, RZ, PT ;  /* 0x000000ff0200720b */ /* 0x028fe20003f2d000 */
[----:B------:R-:W-:Y:S01]  /*1780*/  IMAD.IADD R8, R12, 0x1, -R5 ;  /* 0x000000010c087824 */ /* 0x000fe200078e0a05 */
[----:B------:R-:W-:Y:S02]  /*1790*/  SHF.R.S32.HI R5, RZ, 0x1f, R4 ;  /* 0x0000001fff057819 */ /* 0x000fe40000011404 */
[----:B------:R-:W-:Y:S01]  /*17a0*/  SHF.R.S32.HI R13, RZ, 0x5, R10 ;  /* 0x00000005ff0d7819 */ /* 0x000fe2000001140a */
[----:B------:R-:W-:-:S02]  /*17b0*/  IMAD.SHL.U32 R12, R8, 0x2, RZ ;  /* 0x00000002080c7824 */ /* 0x000fc400078e00ff */
[----:B------:R-:W-:-:S03]  /*17c0*/  IMAD.WIDE R10, R11, 0x40, R4 ;  /* 0x000000400b0a7825 */ /* 0x000fc600078e0204 */
[----:B------:R-:W-:Y:S01]  /*17d0*/  SHF.R.S32.HI R14, RZ, 0x1f, R12 ;  /* 0x0000001fff0e7819 */ /* 0x000fe2000001140c */
[----:B------:R-:W-:Y:S01]  /*17e0*/  IMAD R5, R13, -0x10, -R3 ;  /* 0xfffffff00d057824 */ /* 0x000fe200078e0a03 */
[----:B------:R-:W-:Y:S01]  /*17f0*/  IADD3 R8, P0, R9, R12, RZ ;  /* 0x0000000c09087210 */ /* 0x000fe20007f1e0ff */
[----:B------:R-:W-:Y:S01]  /*1800*/  IMAD.WIDE R10, R13, 0x10, R10 ;  /* 0x000000100d0a7825 */ /* 0x000fe200078e020a */
[----:B------:R-:W-:Y:S02]  /*1810*/  IADD3 R3, -R12, UR5, -R9 ;  /* 0x000000050c037c10 */ /* 0x000fe4000fffe909 */
[----:B------:R-:W-:Y:S02]  /*1820*/  LEA.HI.X.SX32 R9, R9, R14, 0x1, P0 ;  /* 0x0000000e09097211 */ /* 0x000fe400000f0eff */
[----:B------:R-:W-:Y:S01]  /*1830*/  IADD3 R4, R5, UR4, -R4 ;  /* 0x0000000405047c10 */ /* 0x000fe2000fffe804 */
[-C--:B0-----:R-:W-:Y:S01]  /*1840*/  IMAD R5, R11, R6.reuse, RZ ;  /* 0x000000060b057224 */ /* 0x081fe200078e02ff */
[----:B------:R-:W-:Y:S01]  /*1850*/  ISETP.GT.AND P0, PT, R3, RZ, PT ;  /* 0x000000ff0300720c */ /* 0x000fe20003f04270 */
[----:B------:R-:W-:Y:S01]  /*1860*/  IMAD.WIDE.U32 R12, R10, R6, R8 ;  /* 0x000000060a0c7225 */ /* 0x000fe200078e0008 */
[----:B------:R-:W-:-:S02]  /*1870*/  SHF.L.U64.HI R16, R6, 0x3, R7 ;  /* 0x0000000306107819 */ /* 0x000fc40000010207 */
[----:B------:R-:W-:Y:S01]  /*1880*/  ISETP.GT.AND P2, PT, R4, RZ, P0 ;  /* 0x000000ff0400720c */ /* 0x000fe20000744270 */
[----:B------:R-:W-:Y:S02]  /*1890*/  IMAD R5, R10, R7, R5 ;  /* 0x000000070a057224 */ /* 0x000fe400078e0205 */
[----:B------:R-:W-:Y:S02]  /*18a0*/  IMAD.SHL.U32 R17, R6, 0x8, RZ ;  /* 0x0000000806117824 */ /* 0x000fe400078e00ff */
[----:B------:R-:W-:Y:S01]  /*18b0*/  IMAD.IADD R19, R13, 0x1, R5 ;  /* 0x000000010d137824 */ /* 0x000fe200078e0205 */
[----:B------:R-:W-:Y:S07]  /*18c0*/  @!P1 BRA `(.L_x_28) ;  /* 0x00000018001c9947 */ /* 0x000fee0003800000 */
[----:B------:R-:W-:Y:S01]  /*18d0*/  ULDC.64 UR6, c[0x0][0x630] ;  /* 0x00018c0000067ab9 */ /* 0x000fe20000000a00 */
[----:B------:R-:W-:Y:S01]  /*18e0*/  ULDC.64 UR8, c[0x0][0x628] ;  /* 0x00018a0000087ab9 */ /* 0x000fe20000000a00 */
[----:B------:R-:W-:Y:S01]  /*18f0*/  IMAD R5, R11, UR6, RZ ;  /* 0x000000060b057c24 */ /* 0x000fe2000f8e02ff */
[----:B------:R-:W-:Y:S01]  /*1900*/  ULDC.64 UR4, c[0x0][0x650] ;  /* 0x0001940000047ab9 */ /* 0x000fe20000000a00 */
[----:B------:R-:W-:-:S04]  /*1910*/  IMAD.WIDE.U32 R14, R10, UR6, R8 ;  /* 0x000000060a0e7c25 */ /* 0x000fc8000f8e0008 */
[----:B------:R-:W-:Y:S01]  /*1920*/  IMAD R5, R10, UR7, R5 ;  /* 0x000000070a057c24 */ /* 0x000fe2000f8e0205 */
[----:B------:R-:W-:-:S03]  /*1930*/  LEA R6, P1, R14, UR8, 0x1 ;  /* 0x000000080e067c11 */ /* 0x000fc6000f8208ff */
[----:B------:R-:W-:-:S05]  /*1940*/  IMAD.IADD R7, R15, 0x1, R5 ;  /* 0x000000010f077824 */ /* 0x000fca00078e0205 */
[----:B------:R-:W-:-:S05]  /*1950*/  LEA.HI.X R7, R14, UR9, R7, 0x1, P1 ;  /* 0x000000090e077c11 */ /* 0x000fca00088f0c07 */
[----:B------:R-:W2:Y:S01]  /*1960*/  @P2 LDG.E.LTC128B.U16 R13, desc[UR12][R6.64] ;  /* 0x0000000c060d2981 */ /* 0x000ea2000c1e1520 */
[----:B------:R-:W-:Y:S01]  /*1970*/  LEA R14, P4, R12, UR4, 0x1 ;  /* 0x000000040c0e7c11 */ /* 0x000fe2000f8808ff */
[----:B------:R-:W-:Y:S01]  /*1980*/  BSSY B0, `(.L_x_29) ;  /* 0x000000d000007945 */ /* 0x000fe20003800000 */
[----:B------:R-:W-:-:S04]  /*1990*/  ISETP.GT.AND P1, PT, R3, 0x1, PT ;  /* 0x000000010300780c */ /* 0x000fc80003f24270 */
[----:B------:R-:W-:Y:S01]  /*19a0*/  ISETP.GT.AND P3, PT, R4, RZ, P1 ;  /* 0x000000ff0400720c */ /* 0x000fe20000f64270 */
[----:B--2---:R-:W-:-:S04]  /*19b0*/  IMAD.U32 R15, R13, 0x10000, RZ ;  /* 0x000100000d0f7824 */ /* 0x004fc800078e00ff */
[----:B------:R-:W-:-:S04]  /*19c0*/  FMUL R15, R15, R2 ;  /* 0x000000020f0f7220 */ /* 0x000fc80000400000 */
[----:B------:R-:W-:-:S05]  /*19d0*/  FFMA R15, R24, R0, R15 ;  /* 0x00000000180f7223 */ /* 0x000fca000000000f */
[----:B------:R-:W-:Y:S02]  /*19e0*/  F2FP.BF16.F32.PACK_AB R18, RZ, R15 ;  /* 0x0000000fff12723e */ /* 0x000fe400000010ff */
[----:B------:R-:W-:Y:S02]  /*19f0*/  LEA.HI.X R15, R12, UR5, R19, 0x1, P4 ;  /* 0x000000050c0f7c11 */ /* 0x000fe4000a0f0c13 */
[----:B------:R-:W-:Y:S02]  /*1a00*/  PRMT R12, R18, 0x7610, R12 ;  /* 0x00007610120c7816 */ /* 0x000fe4000000000c */
[----:B------:R-:W-:-:S03]  /*1a10*/  PRMT R18, R13, 0x7610, R18 ;  /* 0x000076100d127816 */ /* 0x000fc60000000012 */
[----:B------:R0:W-:Y:S01]  /*1a20*/  @P2 STG.E.U16 desc[UR12][R14.64], R12 ;  /* 0x0000000c0e002986 */ /* 0x0001e2000c10150c */
[----:B------:R-:W-:Y:S05]  /*1a30*/  @!P3 BRA `(.L_x_30) ;  /* 0x000000000004b947 */ /* 0x000fea0003800000 */
[----:B------:R1:W5:Y:S02]  /*1a40*/  LDG.E.LTC128B.U16 R18, desc[UR12][R6.64+0x2] ;  /* 0x0000020c06127981 */ /* 0x000364000c1e1520 */
.L_x_30:
[----:B------:R-:W-:Y:S05]  /*1a50*/  BSYNC B0 ;  /* 0x0000000000007941 */ /* 0x000fea0003800000 */
.L_x_29:
[----:B------:R-:W-:Y:S01]  /*1a60*/  USHF.L.U32 UR5, UR6, 0x3, URZ ;  /* 0x0000000306057899 */ /* 0x000fe2000800063f */
[----:B-----5:R-:W-:Y:S01]  /*1a70*/  IMAD.U32 R11, R18, 0x10000, RZ ;  /* 0x00010000120b7824 */ /* 0x020fe200078e00ff */
[----:B------:R-:W-:Y:S01]  /*1a80*/  USHF.L.U64.HI UR4, UR6, 0x3, UR7 ;  /* 0x0000000306047899 */ /* 0x000fe20008010207 */
[----:B------:R-:W-:Y:S02]  /*1a90*/  ISETP.GT.AND P0, PT, R4, 0x8, P0 ;  /* 0x000000080400780c */ /* 0x000fe40000704270 */
[----:B------:R-:W-:Y:S01]  /*1aa0*/  FMUL R20, R11, R2 ;  /* 0x000000020b147220 */ /* 0x000fe20000400000 */
[----:B0-----:R-:W-:Y:S02]  /*1ab0*/  IMAD.U32 R12, RZ, RZ, UR5 ;  /* 0x00000005ff0c7e24 */ /* 0x001fe4000f8e00ff */
[----:B------:R-:W-:Y:S02]  /*1ac0*/  IMAD.U32 R13, RZ, RZ, UR4 ;  /* 0x00000004ff0d7e24 */ /* 0x000fe4000f8e00ff */
[----:B------:R-:W-:Y:S01]  /*1ad0*/  FFMA R20, R25, R0, R20 ;  /* 0x0000000019147223 */ /* 0x000fe20000000014 */
[----:B------:R-:W-:-:S04]  /*1ae0*/  IMAD.WIDE.U32 R12, R10, UR6, R12 ;  /* 0x000000060a0c7c25 */ /* 0x000fc8000f8e000c */
[----:B------:R-:W-:Y:S02]  /*1af0*/  F2FP.BF16.F32.PACK_AB R20, RZ, R20 ;  /* 0x00000014ff14723e */ /* 0x000fe400000010ff */
[----:B------:R-:W-:Y:S01]  /*1b00*/  IADD3 R10, P2, R8, R12, RZ ;  /* 0x0000000c080a7210 */ /* 0x000fe20007f5e0ff */
[----:B------:R-:W-:-:S03]  /*1b10*/  @P3 IMAD.MOV.U32 R12, RZ, RZ, R14 ;  /* 0x000000ffff0c3224 */ /* 0x000fc600078e000e */
[----:B------:R-:W-:Y:S01]  /*1b20*/  IADD3.X R5, R9, R5, R13, P2, !PT ;  /* 0x0000000509057210 */ /* 0x000fe200017fe40d */
[----:B------:R-:W-:Y:S01]  /*1b30*/  @P3 IMAD.MOV.U32 R13, RZ, RZ, R15 ;  /* 0x000000ffff0d3224 */ /* 0x000fe200078e000f */
[----:B------:R-:W-:-:S04]  /*1b40*/  LEA R8, P2, R10, UR8, 0x1 ;  /* 0x000000080a087c11 */ /* 0x000fc8000f8408ff */
[----:B------:R-:W-:Y:S01]  /*1b50*/  LEA.HI.X R9, R10, UR9, R5, 0x1, P2 ;  /* 0x000000090a097c11 */ /* 0x000fe200090f0c05 */
[----:B------:R0:W-:Y:S04]  /*1b60*/  @P3 STG.E.U16 desc[UR12][R12.64+0x2], R20 ;  /* 0x000002140c003986 */ /* 0x0001e8000c10150c */
[----:B------:R-:W2:Y:S01]  /*1b70*/  @P0 LDG.E.LTC128B.U16 R18, desc[UR12][R8.64] ;  /* 0x0000000c08120981 */ /* 0x000ea2000c1e1520 */
[C---:B------:R-:W-:Y:S01]  /*1b80*/  SHF.L.U64.HI R11, R17.reuse, 0x1, R16 ;  /* 0x00000001110b7819 */ /* 0x040fe20000010210 */
[----:B------:R-:W-:Y:S01]  /*1b90*/  BSSY B0, `(.L_x_31) ;  /* 0x000000b000007945 */ /* 0x000fe20003800000 */
[----:B------:R-:W-:Y:S02]  /*1ba0*/  LEA R10, P2, R17, R14, 0x1 ;  /* 0x0000000e110a7211 */ /* 0x000fe400078408ff */
[----:B------:R-:W-:-:S03]  /*1bb0*/  ISETP.GT.AND P1, PT, R4, 0x8, P1 ;  /* 0x000000080400780c */ /* 0x000fc60000f24270 */
[----:B------:R-:W-:Y:S02]  /*1bc0*/  IMAD.X R11, R11, 0x1, R15, P2 ;  /* 0x000000010b0b7824 */ /* 0x000fe400010e060f */
[----:B--2---:R-:W-:-:S04]  /*1bd0*/  IMAD.U32 R5, R18, 0x10000, RZ ;  /* 0x0001000012057824 */ /* 0x004fc800078e00ff */
[----:B------:R-:W-:-:S04]  /*1be0*/  FMUL R5, R5, R2 ;  /* 0x0000000205057220 */ /* 0x000fc80000400000 */
[----:B------:R-:W-:-:S05]  /*1bf0*/  FFMA R5, R26, R0, R5 ;  /* 0x000000001a057223 */ /* 0x000fca0000000005 */
[----:B------:R-:W-:-:S05]  /*1c00*/  F2FP.BF16.F32.PACK_AB R5, RZ, R5 ;  /* 0x00000005ff05723e */ /* 0x000fca00000010ff */
[----:B------:R0:W-:Y:S01]  /*1c10*/  @P0 STG.E.U16 desc[UR12][R10.64], R5 ;  /* 0x000000050a000986 */ /* 0x0001e2000c10150c */
[----:B------:R-:W-:Y:S05]  /*1c20*/  @!P1 BRA `(.L_x_32) ;  /* 0x0000000000049947 */ /* 0x000fea0003800000 */
[----:B------:R2:W5:Y:S02]  /*1c30*/  LDG.E.LTC128B.U16 R18, desc[UR12][R8.64+0x2] ;  /* 0x0000020c08127981 */ /* 0x000564000c1e1520 */
.L_x_32:
[----:B------:R-:W-:Y:S05]  /*1c40*/  BSYNC B0 ;  /* 0x0000000000007941 */ /* 0x000fea0003800000 */
.L_x_31:
[----:B0----5:R-:W-:Y:S01]  /*1c50*/  IMAD.U32 R5, R18, 0x10000, RZ ;  /* 0x0001000012057824 */ /* 0x021fe200078e00ff */
[----:B------:R-:W-:Y:S01]  /*1c60*/  ISETP.GT.AND P0, PT, R3, 0x8, PT ;  /* 0x000000080300780c */ /* 0x000fe20003f04270 */
[----:B------:R-:W-:Y:S02]  /*1c70*/  BSSY B0, `(.L_x_33) ;  /* 0x0000008000007945 */ /* 0x000fe40003800000 */
[----:B------:R-:W-:Y:S01]  /*1c80*/  FMUL R12, R5, R2 ;  /* 0x00000002050c7220 */ /* 0x000fe20000400000 */
[----:B------:R-:W-:-:S03]  /*1c90*/  ISETP.GT.AND P2, PT, R4, RZ, P0 ;  /* 0x000000ff0400720c */ /* 0x000fc60000744270 */
[----:B------:R-:W-:-:S05]  /*1ca0*/  FFMA R12, R27, R0, R12 ;  /* 0x000000001b0c7223 */ /* 0x000fca000000000c */
[----:B------:R-:W-:-:S05]  /*1cb0*/  F2FP.BF16.F32.PACK_AB R12, RZ, R12 ;  /* 0x0000000cff0c723e */ /* 0x000fca00000010ff */
[----:B------:R0:W-:Y:S01]  /*1cc0*/  @P1 STG.E.U16 desc[UR12][R10.64+0x2], R12 ;  /* 0x0000020c0a001986 */ /* 0x0001e2000c10150c */
[----:B------:R-:W-:Y:S05]  /*1cd0*/  @!P2 BRA `(.L_x_34) ;  /* 0x000000000004a947 */ /* 0x000fea0003800000 */
[----:B------:R3:W5:Y:S02]  /*1ce0*/  LDG.E.LTC128B.U16 R18, desc[UR12][R6.64+0x10] ;  /* 0x0000100c06127981 */ /* 0x000764000c1e1520 */
.L_x_34:
[----:B------:R-:W-:Y:S05]  /*1cf0*/  BSYNC B0 ;  /* 0x0000000000007941 */ /* 0x000fea0003800000 */
.L_x_33:
[----:B-----5:R-:W-:Y:S01]  /*1d00*/  IMAD.U32 R5, R18, 0x10000, RZ ;  /* 0x0001000012057824 */ /* 0x020fe200078e00ff */
[----:B------:R-:W-:Y:S01]  /*1d10*/  ISETP.GT.AND P1, PT, R3, 0x9, PT ;  /* 0x000000090300780c */ /* 0x000fe20003f24270 */
[----:B0-----:R-:W-:Y:S01]  /*1d20*/  @P2 IMAD.MOV.U32 R12, RZ, RZ, R14 ;  /* 0x000000ffff0c2224 */ /* 0x001fe200078e000e */
[----:B------:R-:W-:Y:S01]  /*1d30*/  BSSY B0, `(.L_x_35) ;  /* 0x0000009000007945 */ /* 0x000fe20003800000 */
[----:B------:R-:W-:Y:S01]  /*1d40*/  FMUL R5, R5, R2 ;  /* 0x0000000205057220 */ /* 0x000fe20000400000 */
[----:B------:R-:W-:Y:S01]  /*1d50*/  @P2 IMAD.MOV.U32 R13, RZ, RZ, R15 ;  /* 0x000000ffff0d2224 */ /* 0x000fe200078e000f */
[----:B------:R-:W-:Y:S02]  /*1d60*/  ISETP.GT.AND P3, PT, R4, RZ, P1 ;  /* 0x000000ff0400720c */ /* 0x000fe40000f64270 */
[----:B------:R-:W-:-:S05]  /*1d70*/  FFMA R5, R28, R0, R5 ;  /* 0x000000001c057223 */ /* 0x000fca0000000005 */
[----:B------:R-:W-:-:S05]  /*1d80*/  F2FP.BF16.F32.PACK_AB R5, RZ, R5 ;  /* 0x00000005ff05723e */ /* 0x000fca00000010ff */
[----:B------:R0:W-:Y:S01]  /*1d90*/  @P2 STG.E.U16 desc[UR12][R12.64+0x10], R5 ;  /* 0x000010050c002986 */ /* 0x0001e2000c10150c */
[----:B------:R-:W-:Y:S05]  /*1da0*/  @!P3 BRA `(.L_x_36) ;  /* 0x000000000004b947 */ /* 0x000fea0003800000 */
[----:B------:R4:W5:Y:S02]  /*1db0*/  LDG.E.LTC128B.U16 R18, desc[UR12][R6.64+0x12] ;  /* 0x0000120c06127981 */ /* 0x000964000c1e1520 */
.L_x_36:
[----:B------:R-:W-:Y:S05]  /*1dc0*/  BSYNC B0 ;  /* 0x0000000000007941 */ /* 0x000fea0003800000 */
.L_x_35:
[----:B0----5:R-:W-:Y:S01]  /*1dd0*/  IMAD.U32 R5, R18, 0x10000, RZ ;  /* 0x0001000012057824 */ /* 0x021fe200078e00ff */
[----:B------:R-:W-:Y:S01]  /*1de0*/  ISETP.GT.AND P0, PT, R4, 0x8, P0 ;  /* 0x000000080400780c */ /* 0x000fe20000704270 */
[----:B------:R-:W-:Y:S01]  /*1df0*/  @P3 IMAD.MOV.U32 R13, RZ, RZ, R15 ;  /* 0x000000ffff0d3224 */ /* 0x000fe200078e000f */
[----:B------:R-:W-:Y:S01]  /*1e00*/  BSSY B0, `(.L_x_37) ;  /* 0x0000009000007945 */ /* 0x000fe20003800000 */
[----:B------:R-:W-:-:S04]  /*1e10*/  FMUL R12, R5, R2 ;  /* 0x00000002050c7220 */ /* 0x000fc80000400000 */
[----:B------:R-:W-:-:S05]  /*1e20*/  FFMA R12, R29, R0, R12 ;  /* 0x000000001d0c7223 */ /* 0x000fca000000000c */
[----:B------:R-:W-:-:S04]  /*1e30*/  F2FP.BF16.F32.PACK_AB R12, RZ, R12 ;  /* 0x0000000cff0c723e */ /* 0x000fc800000010ff */
[----:B------:R-:W-:Y:S01]  /*1e40*/  PRMT R5, R12, 0x7610, R5 ;  /* 0x000076100c057816 */ /* 0x000fe20000000005 */
[----:B------:R-:W-:-:S05]  /*1e50*/  @P3 IMAD.MOV.U32 R12, RZ, RZ, R14 ;  /* 0x000000ffff0c3224 */ /* 0x000fca00078e000e */
[----:B------:R0:W-:Y:S01]  /*1e60*/  @P3 STG.E.U16 desc[UR12][R12.64+0x12], R5 ;  /* 0x000012050c003986 */ /* 0x0001e2000c10150c */
[----:B------:R-:W-:Y:S05]  /*1e70*/  @!P0 BRA `(.L_x_38) ;  /* 0x0000000000048947 */ /* 0x000fea0003800000 */
[----:B------:R0:W5:Y:S02]  /*1e80*/  LDG.E.LTC128B.U16 R18, desc[UR12][R8.64+0x10] ;  /* 0x0000100c08127981 */ /* 0x000164000c1e1520 */
.L_x_38:
[----:B------:R-:W-:Y:S05]  /*1e90*/  BSYNC B0 ;  /* 0x0000000000007941 */ /* 0x000fea0003800000 */
.L_x_37:
[----:B0----5:R-:W-:Y:S01]  /*1ea0*/  IMAD.U32 R5, R18, 0x10000, RZ ;  /* 0x0001000012057824 */ /* 0x021fe200078e00ff */
[----:B------:R-:W-:Y:S01]  /*1eb0*/  ISETP.GT.AND P1, PT, R4, 0x8, P1 ;  /* 0x000000080400780c */ /* 0x000fe20000f24270 */
[----:B------:R-:W-:Y:S02]  /*1ec0*/  BSSY B0, `(.L_x_39) ;  /* 0x0000007000007945 */ /* 0x000fe40003800000 */
[----:B------:R-:W-:-:S04]  /*1ed0*/  FMUL R5, R5, R2 ;  /* 0x0000000205057220 */ /* 0x000fc80000400000 */
[----:B------:R-:W-:-:S05]  /*1ee0*/  FFMA R5, R30, R0, R5 ;  /* 0x000000001e057223 */ /* 0x000fca0000000005 */
[----:B------:R-:W-:-:S05]  /*1ef0*/  F2FP.BF16.F32.PACK_AB R5, RZ, R5 ;  /* 0x00000005ff05723e */ /* 0x000fca00000010ff */
[----:B------:R0:W-:Y:S01]  /*1f00*/  @P0 STG.E.U16 desc[UR12][R10.64+0x10], R5 ;  /* 0x000010050a000986 */ /* 0x0001e2000c10150c */
[----:B------:R-:W-:Y:S05]  /*1f10*/  @!P1 BRA `(.L_x_40) ;  /* 0x0000000000049947 */ /* 0x000fea0003800000 */
[----:B------:R0:W5:Y:S02]  /*1f20*/  LDG.E.LTC128B.U16 R18, desc[UR12][R8.64+0x12] ;  /* 0x0000120c08127981 */ /* 0x000164000c1e1520 */
.L_x_40:
[----:B------:R-:W-:Y:S05]  /*1f30*/  BSYNC B0 ;  /* 0x0000000000007941 */ /* 0x000fea0003800000 */
.L_x_39:
        /* <DEDUP_REMOVED lines=10> */
.L_x_42:
[----:B------:R-:W-:Y:S05]  /*1fe0*/  BSYNC B0 ;  /* 0x0000000000007941 */ /* 0x000fea0003800000 */
.L_x_41:
        /* <DEDUP_REMOVED lines=12> */
.L_x_44:
[----:B------:R-:W-:Y:S05]  /*20b0*/  BSYNC B0 ;  /* 0x0000000000007941 */ /* 0x000fea0003800000 */
.L_x_43:
        /* <DEDUP_REMOVED lines=12> */
.L_x_46:
[----:B------:R-:W-:Y:S05]  /*2180*/  BSYNC B0 ;  /* 0x0000000000007941 */ /* 0x000fea0003800000 */
.L_x_45:
        /* <DEDUP_REMOVED lines=9> */
.L_x_48:
[----:B------:R-:W-:Y:S05]  /*2220*/  BSYNC B0 ;  /* 0x0000000000007941 */ /* 0x000fea0003800000 */
.L_x_47:
        /* <DEDUP_REMOVED lines=10> */
.L_x_50:
[----:B------:R-:W-:Y:S05]  /*22d0*/  BSYNC B0 ;  /* 0x0000000000007941 */ /* 0x000fea0003800000 */
.L_x_49:
        /* <DEDUP_REMOVED lines=12> */
.L_x_52:
[----:B------:R-:W-:Y:S05]  /*23a0*/  BSYNC B0 ;  /* 0x0000000000007941 */ /* 0x000fea0003800000 */
.L_x_51:
        /* <DEDUP_REMOVED lines=12> */
.L_x_54:
[----:B------:R-:W-:Y:S05]  /*2470*/  BSYNC B0 ;  /* 0x0000000000007941 */ /* 0x000fea0003800000 */
.L_x_53:
        /* <DEDUP_REMOVED lines=9> */
.L_x_56:
[----:B------:R-:W-:Y:S05]  /*2510*/  BSYNC B0 ;  /* 0x0000000000007941 */ /* 0x000fea0003800000 */
.L_x_55:
        /* <DEDUP_REMOVED lines=10> */
.L_x_58:
[----:B------:R-:W-:Y:S05]  /*25c0*/  BSYNC B0 ;  /* 0x0000000000007941 */ /* 0x000fea0003800000 */
.L_x_57:
        /* <DEDUP_REMOVED lines=12> */
.L_x_60:
[----:B------:R-:W-:Y:S05]  /*2690*/  BSYNC B0 ;  /* 0x0000000000007941 */ /* 0x000fea0003800000 */
.L_x_59:
        /* <DEDUP_REMOVED lines=12> */
.L_x_62:
[----:B------:R-:W-:Y:S05]  /*2760*/  BSYNC B0 ;  /* 0x0000000000007941 */ /* 0x000fea0003800000 */
.L_x_61:
        /* <DEDUP_REMOVED lines=9> */
.L_x_64:
[----:B------:R-:W-:Y:S05]  /*2800*/  BSYNC B0 ;  /* 0x0000000000007941 */ /* 0x000fea0003800000 */
.L_x_63:
        /* <DEDUP_REMOVED lines=10> */
.L_x_66:
[----:B------:R-:W-:Y:S05]  /*28b0*/  BSYNC B0 ;  /* 0x0000000000007941 */ /* 0x000fea0003800000 */
.L_x_65:
        /* <DEDUP_REMOVED lines=12> */
.L_x_68:
[----:B------:R-:W-:Y:S05]  /*2980*/  BSYNC B0 ;  /* 0x0000000000007941 */ /* 0x000fea0003800000 */
.L_x_67:
        /* <DEDUP_REMOVED lines=12> */
.L_x_70:
[----:B------:R-:W-:Y:S05]  /*2a50*/  BSYNC B0 ;  /* 0x0000000000007941 */ /* 0x000fea0003800000 */
.L_x_69:
        /* <DEDUP_REMOVED lines=9> */
.L_x_72:
[----:B------:R-:W-:Y:S05]  /*2af0*/  BSYNC B0 ;  /* 0x0000000000007941 */ /* 0x000fea0003800000 */
.L_x_71:
        /* <DEDUP_REMOVED lines=10> */
.L_x_74:
[----:B------:R-:W-:Y:S05]  /*2ba0*/  BSYNC B0 ;  /* 0x0000000000007941 */ /* 0x000fea0003800000 */
.L_x_73:
        /* <DEDUP_REMOVED lines=12> */
.L_x_76:
[----:B------:R-:W-:Y:S05]  /*2c70*/  BSYNC B0 ;  /* 0x0000000000007941 */ /* 0x000fea0003800000 */
.L_x_75:
        /* <DEDUP_REMOVED lines=12> */
.L_x_78:
[----:B------:R-:W-:Y:S05]  /*2d40*/  BSYNC B0 ;  /* 0x0000000000007941 */ /* 0x000fea0003800000 */
.L_x_77:
        /* <DEDUP_REMOVED lines=9> */
.L_x_80:
[----:B------:R-:W-:Y:S05]  /*2de0*/  BSYNC B0 ;  /* 0x0000000000007941 */ /* 0x000fea0003800000 */
.L_x_79:
        /* <DEDUP_REMOVED lines=10> */
.L_x_82:
[----:B------:R-:W-:Y:S05]  /*2e90*/  BSYNC B0 ;  /* 0x0000000000007941 */ /* 0x000fea0003800000 */
.L_x_81:
        /* <DEDUP_REMOVED lines=12> */
.L_x_84:
[----:B------:R-:W-:Y:S05]  /*2f60*/  BSYNC B0 ;  /* 0x0000000000007941 */ /* 0x000fea0003800000 */
.L_x_83:
[----:B-----5:R-:W-:Y:S01]  /*2f70*/  IMAD.U32 R3, R18, 0x10000, RZ ;  /* 0x0001000012037824 */ /* 0x020fe200078e00ff */
[----:B------:R-:W-:Y:S01]  /*2f80*/  ISETP.GT.AND P0, PT, R4, 0x8, P0 ;  /* 0x000000080400780c */ /* 0x000fe20000704270 */
[----:B------:R-:W-:Y:S02]  /*2f90*/  BSSY B0, `(.L_x_85) ;  /* 0x0000007000007945 */ /* 0x000fe40003800000 */
[----:B01-34-:R-:W-:-:S04]  /*2fa0*/  FMUL R6, R3, R2 ;  /* 0x0000000203067220 */ /* 0x01bfc80000400000 */
[----:B------:R-:W-:-:S05]  /*2fb0*/  FFMA R6, R53, R0, R6 ;  /* 0x0000000035067223 */ /* 0x000fca0000000006 */
[----:B------:R-:W-:-:S05]  /*2fc0*/  F2FP.BF16.F32.PACK_AB R6, RZ, R6 ;  /* 0x00000006ff06723e */ /* 0x000fca00000010ff */
[----:B------:R0:W-:Y:S01]  /*2fd0*/  @P3 STG.E.U16 desc[UR12][R14.64+0x72], R6 ;  /* 0x000072060e003986 */ /* 0x0001e2000c10150c */
[----:B------:R-:W-:Y:S05]  /*2fe0*/  @!P0 BRA `(.L_x_86) ;  /* 0x0000000000048947 */ /* 0x000fea0003800000 */
[----:B------:R1:W5:Y:S02]  /*2ff0*/  LDG.E.LTC128B.U16 R18, desc[UR12][R8.64+0x70] ;  /* 0x0000700c08127981 */ /* 0x000364000c1e1520 */
.L_x_86:
[----:B------:R-:W-:Y:S05]  /*3000*/  BSYNC B0 ;  /* 0x0000000000007941 */ /* 0x000fea0003800000 */
.L_x_85:
[----:B-----5:R-:W-:Y:S01]  /*3010*/  IMAD.U32 R3, R18, 0x10000, RZ ;  /* 0x0001000012037824 */ /* 0x020fe200078e00ff */
[----:B------:R-:W-:Y:S01]  /*3020*/  ISETP.GT.AND P1, PT, R4, 0x8, P1 ;  /* 0x000000080400780c */ /* 0x000fe20000f24270 */
[----:B------:R-:W-:Y:S01]  /*3030*/  @P0 IMAD.MOV.U32 R4, RZ, RZ, R10 ;  /* 0x000000ffff040224 */ /* 0x000fe200078e000a */
[----:B------:R-:W-:Y:S01]  /*3040*/  BSSY B0, `(.L_x_87) ;  /* 0x0000008000007945 */ /* 0x000fe20003800000 */
[----:B------:R-:W-:Y:S01]  /*3050*/  FMUL R3, R3, R2 ;  /* 0x0000000203037220 */ /* 0x000fe20000400000 */
[----:B------:R-:W-:-:S03]  /*3060*/  @P0 IMAD.MOV.U32 R5, RZ, RZ, R11 ;  /* 0x000000ffff050224 */ /* 0x000fc600078e000b */
[----:B------:R-:W-:-:S05]  /*3070*/  FFMA R3, R54, R0, R3 ;  /* 0x0000000036037223 */ /* 0x000fca0000000003 */
[----:B------:R-:W-:-:S05]  /*3080*/  F2FP.BF16.F32.PACK_AB R3, RZ, R3 ;  /* 0x00000003ff03723e */ /* 0x000fca00000010ff */
[----:B------:R3:W-:Y:S01]  /*3090*/  @P0 STG.E.U16 desc[UR12][R4.64+0x70], R3 ;  /* 0x0000700304000986 */ /* 0x0007e2000c10150c */
[----:B------:R-:W-:Y:S05]  /*30a0*/  @!P1 BRA `(.L_x_88) ;  /* 0x0000000000049947 */ /* 0x000fea0003800000 */
[----:B------:R4:W5:Y:S02]  /*30b0*/  LDG.E.LTC128B.U16 R18, desc[UR12][R8.64+0x72] ;  /* 0x0000720c08127981 */ /* 0x000964000c1e1520 */
.L_x_88:
[----:B------:R-:W-:Y:S05]  /*30c0*/  BSYNC B0 ;  /* 0x0000000000007941 */ /* 0x000fea0003800000 */
.L_x_87:
[----:B---3-5:R-:W-:-:S04]  /*30d0*/  IMAD.U32 R3, R18, 0x10000, RZ ;  /* 0x0001000012037824 */ /* 0x028fc800078e00ff */
[----:B------:R-:W-:-:S04]  /*30e0*/  FMUL R2, R3, R2 ;  /* 0x0000000203027220 */ /* 0x000fc80000400000 */
[----:B------:R-:W-:Y:S01]  /*30f0*/  FFMA R2, R55, R0, R2 ;  /* 0x0000000037027223 */ /* 0x000fe20000000002 */
[----:B------:R-:W-:Y:S06]  /*3100*/  @!P1 EXIT ;  /* 0x000000000000994d */ /* 0x000fec0003800000 */
[----:B------:R-:W-:-:S05]  /*3110*/  F2FP.BF16.F32.PACK_AB R2, RZ, R2 ;  /* 0x00000002ff02723e */ /* 0x000fca00000010ff */
[----:B------:R-:W-:Y:S01]  /*3120*/  STG.E.U16 desc[UR12][R10.64+0x72], R2 ;  /* 0x000072020a007986 */ /* 0x000fe2000c10150c */
[----:B------:R-:W-:Y:S05]  /*3130*/  EXIT ;  /* 0x000000000000794d */ /* 0x000fea0003800000 */
.L_x_28:
[----:B------:R-:W-:Y:S01]  /*3140*/  ISETP.GT.AND P3, PT, R3, 0x1, PT ;  /* 0x000000010300780c */ /* 0x000fe20003f64270 */
[----:B------:R-:W-:Y:S01]  /*3150*/  ULDC.64 UR4, c[0x0][0x650] ;  /* 0x0001940000047ab9 */ /* 0x000fe20000000a00 */
[-C--:B------:R-:W-:Y:S01]  /*3160*/  FMUL R24, R24, R0.reuse ;  /* 0x0000000018187220 */ /* 0x080fe20000400000 */
[-C--:B------:R-:W-:Y:S01]  /*3170*/  FMUL R25, R25, R0.reuse ;  /* 0x0000000019197220 */ /* 0x080fe20000400000 */
[----:B------:R-:W-:Y:S01]  /*3180*/  ISETP.GT.AND P4, PT, R4, RZ, P3 ;  /* 0x000000ff0400720c */ /* 0x000fe20001f84270 */
[-C--:B------:R-:W-:Y:S01]  /*3190*/  FMUL R26, R26, R0.reuse ;  /* 0x000000001a1a7220 */ /* 0x080fe20000400000 */
[----:B------:R-:W-:Y:S01]  /*31a0*/  LEA R6, P1, R12, UR4, 0x1 ;  /* 0x000000040c067c11 */ /* 0x000fe2000f8208ff */
[----:B------:R-:W-:Y:S01]  /*31b0*/  FMUL R27, R27, R0 ;  /* 0x000000001b1b7220 */ /* 0x000fe20000400000 */
[----:B------:R-:W-:Y:S01]  /*31c0*/  F2FP.BF16.F32.PACK_AB R24, RZ, R24 ;  /* 0x00000018ff18723e */ /* 0x000fe200000010ff */
[-C--:B------:R-:W-:Y:S01]  /*31d0*/  FMUL R28, R28, R0.reuse ;  /* 0x000000001c1c7220 */ /* 0x080fe20000400000 */
[----:B------:R-:W-:Y:S01]  /*31e0*/  LEA.HI.X R7, R12, UR5, R19, 0x1, P1 ;  /* 0x000000050c077c11 */ /* 0x000fe200088f0c13 */
[-C--:B------:R-:W-:Y:S01]  /*31f0*/  FMUL R29, R29, R0.reuse ;  /* 0x000000001d1d7220 */ /* 0x080fe20000400000 */
[----:B------:R-:W-:Y:S01]  /*3200*/  F2FP.BF16.F32.PACK_AB R25, RZ, R25 ;  /* 0x00000019ff19723e */ /* 0x000fe200000010ff */
[-C--:B------:R-:W-:Y:S01]  /*3210*/  FMUL R30, R30, R0.reuse ;  /* 0x000000001e1e7220 */ /* 0x080fe20000400000 */
[----:B------:R-:W-:Y:S01]  /*3220*/  SHF.L.U64.HI R5, R17, 0x1, R16 ;  /* 0x0000000111057819 */ /* 0x000fe20000010210 */
[----:B------:R-:W-:Y:S01]  /*3230*/  @P2 STG.E.U16 desc[UR12][R6.64], R24 ;  /* 0x0000001806002986 */ /* 0x000fe2000c10150c */
[----:B------:R-:W-:Y:S01]  /*3240*/  ISETP.GT.AND P2, PT, R4, 0x8, P0 ;  /* 0x000000080400780c */ /* 0x000fe20000744270 */
[----:B------:R-:W-:Y:S01]  /*3250*/  FMUL R31, R31, R0 ;  /* 0x000000001f1f7220 */ /* 0x000fe20000400000 */
[----:B------:R-:W-:Y:S01]  /*3260*/  ISETP.GT.AND P1, PT, R3, 0x8, PT ;  /* 0x000000080300780c */ /* 0x000fe20003f24270 */
[----:B------:R-:W-:Y:S01]  /*3270*/  @P4 STG.E.U16 desc[UR12][R6.64+0x2], R25 ;  /* 0x0000021906004986 */ /* 0x000fe2000c10150c */
[----:B------:R-:W-:Y:S01]  /*3280*/  LEA R8, P4, R17, R6, 0x1 ;  /* 0x0000000611087211 */ /* 0x000fe200078808ff */
[-C--:B------:R-:W-:Y:S01]  /*3290*/  FMUL R32, R32, R0.reuse ;  /* 0x0000000020207220 */ /* 0x080fe20000400000 */
[C---:B------:R-:W-:Y:S01]  /*32a0*/  ISETP.GT.AND P3, PT, R4.reuse, 0x8, P3 ;  /* 0x000000080400780c */ /* 0x040fe20001f64270 */
[-C--:B------:R-:W-:Y:S01]  /*32b0*/  FMUL R33, R33, R0.reuse ;  /* 0x0000000021217220 */ /* 0x080fe20000400000 */
[----:B------:R-:W-:Y:S01]  /*32c0*/  ISETP.GT.AND P0, PT, R3, 0x9, PT ;  /* 0x000000090300780c */ /* 0x000fe20003f04270 */
[----:B------:R-:W-:Y:S01]  /*32d0*/  IMAD.X R9, R5, 0x1, R7, P4 ;  /* 0x0000000105097824 */ /* 0x000fe200020e0607 */
[----:B------:R-:W-:Y:S01]  /*32e0*/  ISETP.GT.AND P5, PT, R4, RZ, P1 ;  /* 0x000000ff0400720c */ /* 0x000fe20000fa4270 */
[-C--:B------:R-:W-:Y:S01]  /*32f0*/  FMUL R34, R34, R0.reuse ;  /* 0x0000000022227220 */ /* 0x080fe20000400000 */
[----:B------:R-:W-:Y:S01]  /*3300*/  ISETP.GT.AND P4, PT, R4, RZ, P0 ;  /* 0x000000ff0400720c */ /* 0x000fe20000784270 */
[----:B------:R-:W-:Y:S01]  /*3310*/  FMUL R35, R35, R0 ;  /* 0x0000000023237220 */ /* 0x000fe20000400000 */
[----:B------:R-:W-:Y:S01]  /*3320*/  F2FP.BF16.F32.PACK_AB R26, RZ, R26 ;  /* 0x0000001aff1a723e */ /* 0x000fe200000010ff */
[-C--:B------:R-:W-:Y:S01]  /*3330*/  FMUL R36, R36, R0.reuse ;  /* 0x0000000024247220 */ /* 0x080fe20000400000 */
[----:B------:R-:W-:Y:S01]  /*3340*/  F2FP.BF16.F32.PACK_AB R27, RZ, R27 ;  /* 0x0000001bff1b723e */ /* 0x000fe200000010ff */
[----:B------:R-:W-:Y:S01]  /*3350*/  FMUL R37, R37, R0 ;  /* 0x0000000025257220 */ /* 0x000fe20000400000 */
[----:B------:R-:W-:Y:S01]  /*3360*/  F2FP.BF16.F32.PACK_AB R28, RZ, R28 ;  /* 0x0000001cff1c723e */ /* 0x000fe200000010ff */
[----:B------:R-:W-:Y:S01]  /*3370*/  @P2 STG.E.U16 desc[UR12][R8.64], R26 ;  /* 0x0000001a08002986 */ /* 0x000fe2000c10150c */
[----:B------:R-:W-:Y:S01]  /*3380*/  F2FP.BF16.F32.PACK_AB R29, RZ, R29 ;  /* 0x0000001dff1d723e */ /* 0x000fe200000010ff */
[-C--:B------:R-:W-:Y:S01]  /*3390*/  FMUL R38, R38, R0.reuse ;  /* 0x0000000026267220 */ /* 0x080fe20000400000 */
[C---:B------:R-:W-:Y:S01]  /*33a0*/  ISETP.GT.AND P1, PT, R4.reuse, 0x8, P1 ;  /* 0x000000080400780c */ /* 0x040fe20000f24270 */
[----:B------:R-:W-:Y:S01]  /*33b0*/  @P3 STG.E.U16 desc[UR12][R8.64+0x2], R27 ;  /* 0x0000021b08003986 */ /* 0x000fe2000c10150c */
[----:B------:R-:W-:Y:S01]  /*33c0*/  ISETP.GT.AND P3, PT, R3, 0x10, PT ;  /* 0x000000100300780c */ /* 0x000fe20003f64270 */
[-C--:B------:R-:W-:Y:S01]  /*33d0*/  FMUL R39, R39, R0.reuse ;  /* 0x0000000027277220 */ /* 0x080fe20000400000 */
[----:B------:R-:W-:Y:S01]  /*33e0*/  ISETP.GT.AND P2, PT, R4, 0x8, P0 ;  /* 0x000000080400780c */ /* 0x000fe20000744270 */
[----:B------:R-:W-:Y:S01]  /*33f0*/  @P5 STG.E.U16 desc[UR12][R6.64+0x10], R28 ;  /* 0x0000101c06005986 */ /* 0x000fe2000c10150c */
[----:B------:R-:W-:Y:S01]  /*3400*/  ISETP.GT.AND P0, PT, R3, 0x11, PT ;  /* 0x000000110300780c */ /* 0x000fe20003f04270 */
[----:B------:R-:W-:Y:S01]  /*3410*/  FMUL R40, R40, R0 ;  /* 0x0000000028287220 */ /* 0x000fe20000400000 */
[----:B------:R-:W-:Y:S01]  /*3420*/  F2FP.BF16.F32.PACK_AB R30, RZ, R30 ;  /* 0x0000001eff1e723e */ /* 0x000fe200000010ff */
[----:B------:R-:W-:Y:S01]  /*3430*/  @P4 STG.E.U16 desc[UR12][R6.64+0x12], R29 ;  /* 0x0000121d06004986 */ /* 0x000fe2000c10150c */
[C---:B------:R-:W-:Y:S01]  /*3440*/  ISETP.GT.AND P4, PT, R4.reuse, RZ, P3 ;  /* 0x000000ff0400720c */ /* 0x040fe20001f84270 */
[-C--:B------:R-:W-:Y:S01]  /*3450*/  FMUL R41, R41, R0.reuse ;  /* 0x0000000029297220 */ /* 0x080fe20000400000 */
[----:B------:R-:W-:Y:S01]  /*3460*/  ISETP.GT.AND P5, PT, R4, RZ, P0 ;  /* 0x000000ff0400720c */ /* 0x000fe200007a4270 */
[----:B------:R-:W-:Y:S01]  /*3470*/  @P1 STG.E.U16 desc[UR12][R8.64+0x10], R30 ;  /* 0x0000101e08001986 */ /* 0x000fe2000c10150c */
[----:B------:R-:W-:Y:S01]  /*3480*/  F2FP.BF16.F32.PACK_AB R31, RZ, R31 ;  /* 0x0000001fff1f723e */ /* 0x000fe200000010ff */
[----:B------:R-:W-:Y:S01]  /*3490*/  FMUL R42, R42, R0 ;  /* 0x000000002a2a7220 */ /* 0x000fe20000400000 */
[----:B------:R-:W-:Y:S01]  /*34a0*/  F2FP.BF16.F32.PACK_AB R32, RZ, R32 ;  /* 0x00000020ff20723e */ /* 0x000fe200000010ff */
[-C--:B------:R-:W-:Y:S01]  /*34b0*/  FMUL R43, R43, R0.reuse ;  /* 0x000000002b2b7220 */ /* 0x080fe20000400000 */
[----:B------:R-:W-:Y:S01]  /*34c0*/  F2FP.BF16.F32.PACK_AB R33, RZ, R33 ;  /* 0x00000021ff21723e */ /* 0x000fe200000010ff */
[----:B------:R-:W-:Y:S01]  /*34d0*/  @P2 STG.E.U16 desc[UR12][R8.64+0x12], R31 ;  /* 0x0000121f08002986 */ /* 0x000fe2000c10150c */
[----:B------:R-:W-:Y:S01]  /*34e0*/  ISETP.GT.AND P3, PT, R4, 0x8, P3 ;  /* 0x000000080400780c */ /* 0x000fe20001f64270 */
[-C--:B------:R-:W-:Y:S01]  /*34f0*/  FMUL R44, R44, R0.reuse ;  /* 0x000000002c2c7220 */ /* 0x080fe20000400000 */
[----:B------:R-:W-:Y:S01]  /*3500*/  ISETP.GT.AND P1, PT, R3, 0x18, PT ;  /* 0x000000180300780c */ /* 0x000fe20003f24270 */
[----:B------:R-:W-:Y:S01]  /*3510*/  @P4 STG.E.U16 desc[UR12][R6.64+0x20], R32 ;  /* 0x0000202006004986 */ /* 0x000fe2000c10150c */
[C---:B------:R-:W-:Y:S01]  /*3520*/  ISETP.GT.AND P0, PT, R4.reuse, 0x8, P0 ;  /* 0x000000080400780c */ /* 0x040fe20000704270 */
[-C--:B------:R-:W-:Y:S01]  /*3530*/  FMUL R45, R45, R0.reuse ;  /* 0x000000002d2d7220 */ /* 0x080fe20000400000 */
[----:B------:R-:W-:Y:S01]  /*3540*/  ISETP.GT.AND P2, PT, R3, 0x19, PT ;  /* 0x000000190300780c */ /* 0x000fe20003f44270 */
[----:B------:R-:W-:Y:S01]  /*3550*/  @P5 STG.E.U16 desc[UR12][R6.64+0x22], R33 ;  /* 0x0000222106005986 */ /* 0x000fe2000c10150c */
        /* <DEDUP_REMOVED lines=12> */
[----:B------:R-:W-:Y:S01]  /*3620*/  ISETP.GT.AND P3, PT, R3, 0x20, PT ;  /* 0x000000200300780c */ /* 0x000fe20003f64270 */
[----:B------:R-:W-:Y:S01]  /*3630*/  @P0 STG.E.U16 desc[UR12][R8.64+0x22], R35 ;  /* 0x0000222308000986 */ /* 0x000fe2000c10150c */
[C---:B------:R-:W-:Y:S01]  /*3640*/  ISETP.GT.AND P1, PT, R4.reuse, 0x8, P1 ;  /* 0x000000080400780c */ /* 0x040fe20000f24270 */
[-C--:B------:R-:W-:Y:S01]  /*3650*/  FMUL R51, R51, R0.reuse ;  /* 0x0000000033337220 */ /* 0x080fe20000400000 */
[----:B------:R-:W-:Y:S01]  /*3660*/  ISETP.GT.AND P0, PT, R3, 0x21, PT ;  /* 0x000000210300780c */ /* 0x000fe20003f04270 */
[----:B------:R-:W-:Y:S01]  /*3670*/  @P4 STG.E.U16 desc[UR12][R6.64+0x30], R36 ;  /* 0x0000302406004986 */ /* 0x000fe2000c10150c */
[----:B------:R-:W-:Y:S01]  /*3680*/  ISETP.GT.AND P2, PT, R4, 0x8, P2 ;  /* 0x000000080400780c */ /* 0x000fe20001744270 */
[-C--:B------:R-:W-:Y:S01]  /*3690*/  FMUL R52, R52, R0.reuse ;  /* 0x0000000034347220 */ /* 0x080fe20000400000 */
[C---:B------:R-:W-:Y:S01]  /*36a0*/  ISETP.GT.AND P4, PT, R4.reuse, RZ, P3 ;  /* 0x000000ff0400720c */ /* 0x040fe20001f84270 */
[----:B------:R-:W-:Y:S01]  /*36b0*/  @P5 STG.E.U16 desc[UR12][R6.64+0x32], R37 ;  /* 0x0000322506005986 */ /* 0x000fe2000c10150c */
        /* <DEDUP_REMOVED lines=8> */
[----:B------:R-:W-:-:S02]  /*3740*/  F2FP.BF16.F32.PACK_AB R41, RZ, R41 ;  /* 0x00000029ff29723e */ /* 0x000fc400000010ff */
[C---:B------:R-:W-:Y:S01]  /*3750*/  ISETP.GT.AND P3, PT, R4.reuse, 0x8, P3 ;  /* 0x000000080400780c */ /* 0x040fe20001f64270 */
[----:B------:R-:W-:Y:S01]  /*3760*/  @P2 STG.E.U16 desc[UR12][R8.64+0x32], R39 ;  /* 0x0000322708002986 */ /* 0x000fe2000c10150c */
[----:B------:R-:W-:Y:S02]  /*3770*/  ISETP.GT.AND P0, PT, R4, 0x8, P0 ;  /* 0x000000080400780c */ /* 0x000fe40000704270 */
[----:B------:R-:W-:Y:S01]  /*3780*/  F2FP.BF16.F32.PACK_AB R42, RZ, R42 ;  /* 0x0000002aff2a723e */ /* 0x000fe200000010ff */
[----:B------:R-:W-:Y:S01]  /*3790*/  @P4 STG.E.U16 desc[UR12][R6.64+0x40], R40 ;  /* 0x0000402806004986 */ /* 0x000fe2000c10150c */
[C---:B------:R-:W-:Y:S02]  /*37a0*/  ISETP.GT.AND P4, PT, R3.reuse, 0x28, PT ;  /* 0x000000280300780c */ /* 0x040fe40003f84270 */
[----:B------:R-:W-:Y:S01]  /*37b0*/  F2FP.BF16.F32.PACK_AB R43, RZ, R43 ;  /* 0x0000002bff2b723e */ /* 0x000fe200000010ff */
[----:B------:R-:W-:Y:S01]  /*37c0*/  @P5 STG.E.U16 desc[UR12][R6.64+0x42], R41 ;  /* 0x0000422906005986 */ /* 0x000fe2000c10150c */
[----:B------:R-:W-:-:S02]  /*37d0*/  ISETP.GT.AND P5, PT, R3, 0x29, PT ;  /* 0x000000290300780c */ /* 0x000fc40003fa4270 */
[C---:B------:R-:W-:Y:S01]  /*37e0*/  ISETP.GT.AND P1, PT, R4.reuse, RZ, P4 ;  /* 0x000000ff0400720c */ /* 0x040fe20002724270 */
[----:B------:R-:W-:Y:S01]  /*37f0*/  @P3 STG.E.U16 desc[UR12][R8.64+0x40], R42 ;  /* 0x0000402a08003986 */ /* 0x000fe2000c10150c */
[----:B------:R-:W-:Y:S02]  /*3800*/  ISETP.GT.AND P6, PT, R4, RZ, P5 ;  /* 0x000000ff0400720c */ /* 0x000fe40002fc4270 */
[----:B------:R-:W-:Y:S01]  /*3810*/  F2FP.BF16.F32.PACK_AB R44, RZ, R44 ;  /* 0x0000002cff2c723e */ /* 0x000fe200000010ff */
[----:B------:R-:W-:Y:S01]  /*3820*/  @P0 STG.E.U16 desc[UR12][R8.64+0x42], R43 ;  /* 0x0000422b08000986 */ /* 0x000fe2000c10150c */
[C---:B------:R-:W-:Y:S02]  /*3830*/  ISETP.GT.AND P3, PT, R3.reuse, 0x30, PT ;  /* 0x000000300300780c */ /* 0x040fe40003f64270 */
[C---:B------:R-:W-:Y:S02]  /*3840*/  ISETP.GT.AND P2, PT, R3.reuse, 0x31, PT ;  /* 0x000000310300780c */ /* 0x040fe40003f44270 */
[----:B------:R-:W-:-:S02]  /*3850*/  ISETP.GT.AND P0, PT, R3, 0x39, PT ;  /* 0x000000390300780c */ /* 0x000fc40003f04270 */
[C---:B------:R-:W-:Y:S01]  /*3860*/  ISETP.GT.AND P4, PT, R4.reuse, 0x8, P4 ;  /* 0x000000080400780c */ /* 0x040fe20002784270 */
[----:B------:R-:W-:Y:S01]  /*3870*/  @P1 STG.E.U16 desc[UR12][R6.64+0x50], R44 ;  /* 0x0000502c06001986 */ /* 0x000fe2000c10150c */
[----:B------:R-:W-:Y:S01]  /*3880*/  ISETP.GT.AND P1, PT, R3, 0x38, PT ;  /* 0x000000380300780c */ /* 0x000fe20003f24270 */
[----:B------:R-:W-:Y:S01]  /*3890*/  @P6 IMAD.MOV.U32 R2, RZ, RZ, R6 ;  /* 0x000000ffff026224 */ /* 0x000fe200078e0006 */
[----:B------:R-:W-:Y:S01]  /*38a0*/  F2FP.BF16.F32.PACK_AB R45, RZ, R45 ;  /* 0x0000002dff2d723e */ /* 0x000fe200000010ff */
[----:B------:R-:W-:Y:S01]  /*38b0*/  @P6 IMAD.MOV.U32 R3, RZ, RZ, R7 ;  /* 0x000000ffff036224 */ /* 0x000fe200078e0007 */
[----:B------:R-:W-:Y:S02]  /*38c0*/  F2FP.BF16.F32.PACK_AB R46, RZ, R46 ;  /* 0x0000002eff2e723e */ /* 0x000fe400000010ff */
[----:B------:R-:W-:Y:S02]  /*38d0*/  F2FP.BF16.F32.PACK_AB R47, RZ, R47 ;  /* 0x0000002fff2f723e */ /* 0x000fe400000010ff */
[----:B------:R0:W-:Y:S01]  /*38e0*/  @P6 STG.E.U16 desc[UR12][R2.64+0x52], R45 ;  /* 0x0000522d02006986 */ /* 0x0001e2000c10150c */
[----:B------:R-:W-:-:S02]  /*38f0*/  ISETP.GT.AND P6, PT, R4, 0x8, P5 ;  /* 0x000000080400780c */ /* 0x000fc40002fc4270 */
[C---:B------:R-:W-:Y:S02]  /*3900*/  ISETP.GT.AND P5, PT, R4.reuse, RZ, P3 ;  /* 0x000000ff0400720c */ /* 0x040fe40001fa4270 */
[----:B------:R-:W-:Y:S02]  /*3910*/  ISETP.GT.AND P3, PT, R4, 0x8, P3 ;  /* 0x000000080400780c */ /* 0x000fe40001f64270 */
[----:B------:R-:W-:Y:S02]  /*3920*/  F2FP.BF16.F32.PACK_AB R48, RZ, R48 ;  /* 0x00000030ff30723e */ /* 0x000fe400000010ff */
[----:B------:R-:W-:Y:S02]  /*3930*/  F2FP.BF16.F32.PACK_AB R49, RZ, R49 ;  /* 0x00000031ff31723e */ /* 0x000fe400000010ff */
[----:B------:R-:W-:Y:S01]  /*3940*/  F2FP.BF16.F32.PACK_AB R50, RZ, R50 ;  /* 0x00000032ff32723e */ /* 0x000fe200000010ff */
[----:B0-----:R-:W-:Y:S01]  /*3950*/  @P4 IMAD.MOV.U32 R2, RZ, RZ, R8 ;  /* 0x000000ffff024224 */ /* 0x001fe200078e0008 */
[----:B------:R-:W-:Y:S01]  /*3960*/  F2FP.BF16.F32.PACK_AB R51, RZ, R51 ;  /* 0x00000033ff33723e */ /* 0x000fe200000010ff */
[----:B------:R-:W-:Y:S01]  /*3970*/  @P4 IMAD.MOV.U32 R3, RZ, RZ, R9 ;  /* 0x000000ffff034224 */ /* 0x000fe200078e0009 */
[----:B------:R-:W-:-:S02]  /*3980*/  F2FP.BF16.F32.PACK_AB R52, RZ, R52 ;  /* 0x00000034ff34723e */ /* 0x000fc400000010ff */
[----:B------:R-:W-:Y:S02]  /*3990*/  F2FP.BF16.F32.PACK_AB R53, RZ, R53 ;  /* 0x00000035ff35723e */ /* 0x000fe400000010ff */
[----:B------:R0:W-:Y:S01]  /*39a0*/  @P4 STG.E.U16 desc[UR12][R2.64+0x50], R46 ;  /* 0x0000502e02004986 */ /* 0x0001e2000c10150c */
[C---:B------:R-:W-:Y:S02]  /*39b0*/  ISETP.GT.AND P4, PT, R4.reuse, RZ, P2 ;  /* 0x000000ff0400720c */ /* 0x040fe40001784270 */
[----:B------:R-:W-:Y:S02]  /*39c0*/  ISETP.GT.AND P2, PT, R4, 0x8, P2 ;  /* 0x000000080400780c */ /* 0x000fe40001744270 */
[----:B------:R-:W-:Y:S01]  /*39d0*/  F2FP.BF16.F32.PACK_AB R54, RZ, R54 ;  /* 0x00000036ff36723e */ /* 0x000fe200000010ff */
[----:B0-----:R-:W-:Y:S02]  /*39e0*/  @P6 IMAD.MOV.U32 R2, RZ, RZ, R8 ;  /* 0x000000ffff026224 */ /* 0x001fe400078e0008 */
[----:B------:R-:W-:-:S05]  /*39f0*/  @P6 IMAD.MOV.U32 R3, RZ, RZ, R9 ;  /* 0x000000ffff036224 */ /* 0x000fca00078e0009 */
[----:B------:R0:W-:Y:S01]  /*3a00*/  @P6 STG.E.U16 desc[UR12][R2.64+0x52], R47 ;  /* 0x0000522f02006986 */ /* 0x0001e2000c10150c */
[C---:B------:R-:W-:Y:S02]  /*3a10*/  ISETP.GT.AND P6, PT, R4.reuse, RZ, P0 ;  /* 0x000000ff0400720c */ /* 0x040fe400007c4270 */
[----:B------:R-:W-:Y:S01]  /*3a20*/  ISETP.GT.AND P0, PT, R4, 0x8, P0 ;  /* 0x000000080400780c */ /* 0x000fe20000704270 */
[----:B0-----:R-:W-:Y:S02]  /*3a30*/  @P5 IMAD.MOV.U32 R2, RZ, RZ, R6 ;  /* 0x000000ffff025224 */ /* 0x001fe400078e0006 */
[----:B------:R-:W-:-:S05]  /*3a40*/  @P5 IMAD.MOV.U32 R3, RZ, RZ, R7 ;  /* 0x000000ffff035224 */ /* 0x000fca00078e0007 */
[----:B------:R0:W-:Y:S01]  /*3a50*/  @P5 STG.E.U16 desc[UR12][R2.64+0x60], R48 ;  /* 0x0000603002005986 */ /* 0x0001e2000c10150c */
[C---:B------:R-:W-:Y:S02]  /*3a60*/  ISETP.GT.AND P5, PT, R4.reuse, RZ, P1 ;  /* 0x000000ff0400720c */ /* 0x040fe40000fa4270 */
[----:B------:R-:W-:Y:S01]  /*3a70*/  ISETP.GT.AND P1, PT, R4, 0x8, P1 ;  /* 0x000000080400780c */ /* 0x000fe20000f24270 */
[----:B0-----:R-:W-:Y:S02]  /*3a80*/  @P4 IMAD.MOV.U32 R2, RZ, RZ, R6 ;  /* 0x000000ffff024224 */ /* 0x001fe400078e0006 */
[----:B------:R-:W-:-:S05]  /*3a90*/  @P4 IMAD.MOV.U32 R3, RZ, RZ, R7 ;  /* 0x000000ffff034224 */ /* 0x000fca00078e0007 */
[----:B------:R0:W-:Y:S02]  /*3aa0*/  @P4 STG.E.U16 desc[UR12][R2.64+0x62], R49 ;  /* 0x0000623102004986 */ /* 0x0001e4000c10150c */
        /* <DEDUP_REMOVED lines=8> */
[----:B------:R0:W-:Y:S04]  /*3b30*/  @P5 STG.E.U16 desc[UR12][R2.64+0x70], R52 ;  /* 0x0000703402005986 */ /* 0x0001e8000c10150c */
[----:B------:R1:W-:Y:S01]  /*3b40*/  @P6 STG.E.U16 desc[UR12][R6.64+0x72], R53 ;  /* 0x0000723506006986 */ /* 0x0003e2000c10150c */
[----:B0-----:R-:W-:Y:S02]  /*3b50*/  @P1 IMAD.MOV.U32 R2, RZ, RZ, R8 ;  /* 0x000000ffff021224 */ /* 0x001fe400078e0008 */
[----:B------:R-:W-:-:S05]  /*3b60*/  @P1 IMAD.MOV.U32 R3, RZ, RZ, R9 ;  /* 0x000000ffff031224 */ /* 0x000fca00078e0009 */
[----:B------:R1:W-:Y:S01]  /*3b70*/  @P1 STG.E.U16 desc[UR12][R2.64+0x70], R54 ;  /* 0x0000703602001986 */ /* 0x0003e2000c10150c */
[----:B------:R-:W-:Y:S05]  /*3b80*/  @!P0 EXIT ;  /* 0x000000000000894d */ /* 0x000fea0003800000 */
[----:B------:R-:W-:-:S05]  /*3b90*/  F2FP.BF16.F32.PACK_AB R0, RZ, R0 ;  /* 0x00000000ff00723e */ /* 0x000fca00000010ff */
[----:B------:R-:W-:Y:S01]  /*3ba0*/  STG.E.U16 desc[UR12][R8.64+0x72], R0 ;  /* 0x0000720008007986 */ /* 0x000fe2000c10150c */
[----:B------:R-:W-:Y:S05]  /*3bb0*/  EXIT ;  /* 0x000000000000794d */ /* 0x000fea0003800000 */
.L_x_14:
[----:B------:R-:W-:-:S13]  /*3bc0*/  ISETP.NE.AND P0, PT, R14, RZ, PT ;  /* 0x000000ff0e00720c */ /* 0x000fda0003f05270 */
[----:B------:R-:W-:Y:S05]  /*3bd0*/  @P0 EXIT ;  /* 0x000000000000094d */ /* 0x000fea0003800000 */
[----:B------:R-:W-:-:S13]  /*3be0*/  ELECT P0, URZ, PT ;  /* 0x00000000003f782f */ /* 0x000fda0003800000 */
[----:B------:R-:W-:Y:S05]  /*3bf0*/  @!P0 BRA `(.L_x_89) ;  /* 0x0000000800108947 */ /* 0x000fea0003800000 */
[----:B------:R-:W-:-:S13]  /*3c00*/  ISETP.GE.AND P0, PT, R6, 0x1, PT ;  /* 0x000000010600780c */ /* 0x000fda0003f06270 */
[----:B------:R-:W-:Y:S05]  /*3c10*/  @!P0 BRA `(.L_x_89) ;  /* 0x0000000800088947 */ /* 0x000fea0003800000 */
[----:B---3-5:R-:W2:Y:S01]  /*3c20*/  S2R R2, SR_CgaCtaId ;  /* 0x0000000000027919 */ /* 0x028ea20000008800 */
[----:B------:R-:W-:Y:S01]  /*3c30*/  IMAD.SHL.U32 R21, R7, 0x40, RZ ;  /* 0x0000004007157824 */ /* 0x000fe200078e00ff */
[----:B------:R-:W-:Y:S01]  /*3c40*/  ULDC UR4, c[0x0][0x384] ;  /* 0x0000e10000047ab9 */ /* 0x000fe20000000800 */
[----:B------:R-:W-:Y:S01]  /*3c50*/  LOP3.LUT P0, RZ, R8, 0x1f, RZ, 0xc0, !PT ;  /* 0x0000001f08ff7812 */ /* 0x000fe2000780c0ff */
[----:B------:R-:W-:Y:S01]  /*3c60*/  ULDC UR5, c[0x0][0x388] ;  /* 0x0000e20000057ab9 */ /* 0x000fe20000000800 */
[----:B------:R-:W-:Y:S01]  /*3c70*/  IMAD.HI.U32 R4, R21, UR4, RZ ;  /* 0x0000000415047c27 */ /* 0x000fe2000f8e00ff */
[C---:B------:R-:W-:Y:S02]  /*3c80*/  ISETP.NE.AND P1, PT, R11.reuse, RZ, PT ;  /* 0x000000ff0b00720c */ /* 0x040fe40003f25270 */
[----:B01----:R-:W-:Y:S02]  /*3c90*/  CS2R R12, SRZ ;  /* 0x00000000000c7805 */ /* 0x003fe4000001ff00 */
[----:B------:R-:W-:Y:S01]  /*3ca0*/  ISETP.NE.OR P0, PT, R11, RZ, !P0 ;  /* 0x000000ff0b00720c */ /* 0x000fe20004705670 */
[----:B------:R-:W-:Y:S01]  /*3cb0*/  IMAD.SHL.U32 R22, R10, 0x40, RZ ;  /* 0x000000400a167824 */ /* 0x000fe200078e00ff */
[----:B------:R-:W-:Y:S01]  /*3cc0*/  LOP3.LUT R23, R3, 0x2, RZ, 0xfc, !PT ;  /* 0x0000000203177812 */ /* 0x000fe200078efcff */
[----:B------:R-:W-:Y:S01]  /*3cd0*/  VIADD R24, R6, 0x1 ;  /* 0x0000000106187836 */ /* 0x000fe20000000000 */
[----:B------:R-:W-:Y:S01]  /*3ce0*/  CS2R R14, SRZ ;  /* 0x00000000000e7805 */ /* 0x000fe2000001ff00 */
[----:B------:R-:W-:Y:S01]  /*3cf0*/  IMAD.MOV.U32 R10, RZ, RZ, 0x1 ;  /* 0x00000001ff0a7424 */ /* 0x000fe200078e00ff */
[----:B------:R-:W-:Y:S01]  /*3d00*/  SHF.R.U32.HI R7, RZ, UR5, R4 ;  /* 0x00000005ff077c19 */ /* 0x000fe20008011604 */
[----:B------:R-:W-:-:S02]  /*3d10*/  IMAD.MOV.U32 R11, RZ, RZ, RZ ;  /* 0x000000ffff0b7224 */ /* 0x000fc400078e00ff */
[C---:B--2---:R-:W-:Y:S02]  /*3d20*/  IMAD.SHL.U32 R0, R2.reuse, 0x400, RZ ;  /* 0x0000040002007824 */ /* 0x044fe400078e00ff */
[----:B------:R-:W-:-:S03]  /*3d30*/  IMAD.SHL.U32 R2, R2, 0x10, RZ ;  /* 0x0000001002027824 */ /* 0x000fc600078e00ff */
[----:B------:R-:W-:-:S07]  /*3d40*/  LOP3.LUT R0, R0, 0x400, RZ, 0xc0, !PT ;  /* 0x0000040000007812 */ /* 0x000fce00078ec0ff */
.L_x_93:
[----:B------:R-:W0:Y:S01]  /*3d50*/  S2R R5, SR_CgaCtaId ;  /* 0x0000000000057919 */ /* 0x000e220000008800 */
[----:B------:R-:W-:-:S04]  /*3d60*/  MOV R4, 0x400 ;  /* 0x0000040000047802 */ /* 0x000fc80000000f00 */
[----:B0-----:R-:W-:Y:S02]  /*3d70*/  LEA R17, R5, R4, 0x18 ;  /* 0x0000000405117211 */ /* 0x001fe400078ec0ff */
[----:B------:R-:W-:-:S03]  /*3d80*/  SHF.L.U32 R4, R10, 0x1f, RZ ;  /* 0x0000001f0a047819 */ /* 0x000fc600000006ff */
[----:B------:R-:W-:-:S07]  /*3d90*/  IMAD R9, R11, 0x8, R17 ;  /* 0x000000080b097824 */ /* 0x000fce00078e0211 */
.L_x_90:
[----:B0-----:R0:W1:Y:S02]  /*3da0*/  SYNCS.PHASECHK.TRANS64.TRYWAIT P2, [R9+URZ+0x380e0], R4 ;  /* 0x0380e004090075a7 */ /* 0x001064000804017f */
[----:B-1----:R-:W-:Y:S05]  /*3db0*/  @!P2 NANOSLEEP.SYNCS 0x989680 ;  /* 0x009896800000a95d */ /* 0x002fea0003900000 */
[----:B------:R-:W1:Y:S02]  /*3dc0*/  @!P2 SYNCS.PHASECHK.TRANS64 P2, [R9+URZ+0x380e0], R4 ;  /* 0x0380e0040900a5a7 */ /* 0x000e64000804007f */
[----:B-1----:R-:W-:Y:S05]  /*3dd0*/  @!P2 BRA `(.L_x_90) ;  /* 0xfffffffc00f0a947 */ /* 0x002fea000383ffff */
[----:B0-----:R-:W0:Y:S02]  /*3de0*/  @!P1 LDC R4, c[0x0][0x580] ;  /* 0x00016000ff049b82 */ /* 0x001e240000000800 */
[----:B0-----:R0:W-:Y:S02]  /*3df0*/  @!P1 SYNCS.ARRIVE.TRANS64 RZ, [R9+URZ+0x38000], R4 ;  /* 0x0380000409ff99a7 */ /* 0x0011e4000800003f */
[----:B0-----:R-:W-:-:S04]  /*3e00*/  PRMT R4, R23, 0x9910, RZ ;  /* 0x0000991017047816 */ /* 0x001fc800000000ff */
[----:B------:R-:W-:-:S13]  /*3e10*/  ISETP.NE.AND P2, PT, R4, 0x2, PT ;  /* 0x000000020400780c */ /* 0x000fda0003f45270 */
[----:B------:R-:W-:Y:S05]  /*3e20*/  @P2 BRA `(.L_x_91) ;  /* 0x0000000000042947 */ /* 0x000fea0003800000 */
[----:B------:R-:W-:Y:S01]  /*3e30*/  BPT.TRAP 0x1 ;  /* 0x000000040000795c */ /* 0x000fe20000300000 */
.L_x_91:
[----:B------:R-:W-:Y:S05]  /*3e40*/  @P0 BRA `(.L_x_92) ;  /* 0x0000000000040947 */ /* 0x000fea0003800000 */
[----:B------:R-:W-:Y:S01]  /*3e50*/  BPT.TRAP 0x1 ;  /* 0x000000040000795c */ /* 0x000fe20000300000 */
.L_x_92:
[----:B------:R-:W0:Y:S01]  /*3e60*/  LDC R16, c[0x0][0x380] ;  /* 0x0000e000ff107b82 */ /* 0x000e220000000800 */
[----:B------:R-:W-:Y:S01]  /*3e70*/  R2UR UR4, R7 ;  /* 0x00000000070472ca */ /* 0x000fe200000e0000 */
[----:B------:R-:W-:Y:S01]  /*3e80*/  ULDC UR24, c[0x0][0x38c] ;  /* 0x0000e30000187ab9 */ /* 0x000fe20000000800 */
[----:B------:R-:W-:Y:S01]  /*3e90*/  R2UR UR13, R21 ;  /* 0x00000000150d72ca */ /* 0x000fe200000e0000 */
[----:B------:R-:W-:Y:S01]  /*3ea0*/  UISETP.NE.AND UP0, UPT, UR24, 0x1, UPT ;  /* 0x000000011800788c */ /* 0x000fe2000bf05270 */
[----:B------:R-:W-:Y:S01]  /*3eb0*/  R2UR UR17, R9 ;  /* 0x00000000091172ca */ /* 0x000fe200000e0000 */
[----:B------:R-:W-:Y:S01]  /*3ec0*/  ULDC UR12, c[0x0][0x3ec] ;  /* 0x0000fb00000c7ab9 */ /* 0x000fe20000000800 */
[C---:B------:R-:W-:Y:S01]  /*3ed0*/  R2UR UR18, R14.reuse ;  /* 0x000000000e1272ca */ /* 0x040fe200000e0000 */
[----:B------:R-:W1:Y:S01]  /*3ee0*/  LDC.64 R18, c[0x0][0x3f8] ;  /* 0x0000fe00ff127b82 */ /* 0x000e620000000a00 */
[----:B------:R-:W-:Y:S01]  /*3ef0*/  VIADD R14, R14, 0x1 ;  /* 0x000000010e0e7836 */ /* 0x000fe20000000000 */
[----:B------:R-:W-:Y:S01]  /*3f00*/  R2UR UR10, R17 ;  /* 0x00000000110a72ca */ /* 0x000fe200000e0000 */
[----:B------:R-:W-:Y:S01]  /*3f10*/  VIADD R24, R24, 0xffffffff ;  /* 0xffffffff18187836 */ /* 0x000fe20000000000 */
[----:B------:R-:W-:Y:S01]  /*3f20*/  R2UR UR16, R11 ;  /* 0x000000000b1072ca */ /* 0x000fe200000e0000 */
[----:B------:R-:W-:Y:S01]  /*3f30*/  ULDC.64 UR28, c[0x0][0x198] ;  /* 0x00006600001c7ab9 */ /* 0x000fe20000000a00 */
[----:B------:R-:W-:Y:S01]  /*3f40*/  R2UR UR31, R2 ;  /* 0x00000000021f72ca */ /* 0x000fe200000e0000 */
[----:B------:R-:W-:Y:S01]  /*3f50*/  @UP0 ULDC.64 UR8, c[0x0][0x390] ;  /* 0x0000e40000080ab9 */ /* 0x000fe20000000a00 */
[----:B------:R-:W1:Y:S01]  /*3f60*/  LDC.64 R4, c[0x0][0x3d0] ;  /* 0x0000f400ff047b82 */ /* 0x000e620000000a00 */
[----:B------:R-:W-:Y:S01]  /*3f70*/  ULDC.64 UR20, c[0x0][0x3f0] ;  /* 0x0000fc0000147ab9 */ /* 0x000fe20000000a00 */
[----:B------:R-:W-:Y:S01]  /*3f80*/  ISETP.GT.AND P6, PT, R24, 0x1, PT ;  /* 0x000000011800780c */ /* 0x000fe20003fc4270 */
[----:B------:R-:W-:-:S02]  /*3f90*/  UIADD3 UR17, UR17, 0x38000, URZ ;  /* 0x0003800011117890 */ /* 0x000fc4000fffe03f */
[----:B------:R-:W-:Y:S01]  /*3fa0*/  USHF.L.U32 UR18, UR18, 0x5, URZ ;  /* 0x0000000512127899 */ /* 0x000fe2000800063f */
[----:B------:R-:W-:Y:S01]  /*3fb0*/  UMOV UR33, 0x30000 ;  /* 0x0003000000217882 */ /* 0x000fe20000000000 */
[----:B0-----:R-:W-:Y:S01]  /*3fc0*/  ISETP.NE.AND P2, PT, R16, 0x1, PT ;  /* 0x000000011000780c */ /* 0x001fe20003f45270 */
[----:B------:R-:W0:Y:S01]  /*3fd0*/  LDC R20, c[0x0][0x400] ;  /* 0x00010000ff147b82 */ /* 0x000e220000000800 */
[----:B------:R-:W-:Y:S01]  /*3fe0*/  ULEA UR16, UR16, UR10, 0xc ;  /* 0x0000000a10107291 */ /* 0x000fe2000f8e603f */
[----:B------:R-:W-:Y:S01]  /*3ff0*/  UMOV UR26, 0x0 ;  /* 0x00000000001a7882 */ /* 0x000fe20000000000 */
[----:B------:R-:W-:-:S09]  /*4000*/  UMOV UR27, 0x10000000 ;  /* 0x10000000001b7882 */ /* 0x000fd20000000000 */
[----:B------:R-:W-:Y:S01]  /*4010*/  @P2 IMAD.U32 R8, RZ, RZ, UR4 ;  /* 0x00000004ff082e24 */ /* 0x000fe2000f8e00ff */
[----:B------:R-:W-:-:S04]  /*4020*/  ULDC.64 UR4, c[0x0][0x3c8] ;  /* 0x0000f20000047ab9 */ /* 0x000fc80000000a00 */
[----:B------:R-:W-:Y:S01]  /*4030*/  @P2 R2UR UR13, R8 ;  /* 0x00000000080d22ca */ /* 0x000fe200000e0000 */
[C---:B------:R-:W-:Y:S01]  /*4040*/  IMAD R8, R11.reuse, 0x800, R0 ;  /* 0x000008000b087824 */ /* 0x040fe200078e0200 */
[----:B------:R-:W-:Y:S01]  /*4050*/  ISETP.NE.AND P2, PT, R14, UR15, PT ;  /* 0x0000000f0e007c0c */ /* 0x000fe2000bf45270 */
[----:B------:R-:W-:Y:S02]  /*4060*/  VIADD R11, R11, 0x1 ;  /* 0x000000010b0b7836 */ /* 0x000fe40000000000 */
[----:B------:R-:W-:Y:S01]  /*4070*/  IMAD R8, R8, 0x2, R17 ;  /* 0x0000000208087824 */ /* 0x000fe200078e0211 */
[----:B------:R-:W-:Y:S01]  /*4080*/  SEL R14, R14, RZ, P2 ;  /* 0x000000ff0e0e7207 */ /* 0x000fe20001000000 */
[----:B-1----:R-:W-:Y:S01]  /*4090*/  IMAD R17, R13, R4, R19 ;  /* 0x000000040d117224 */ /* 0x002fe200078e0213 */
[----:B------:R-:W-:Y:S01]  /*40a0*/  ISETP.NE.AND P5, PT, R11, 0x1c, PT ;  /* 0x0000001c0b00780c */ /* 0x000fe20003fa5270 */
[----:B------:R-:W-:Y:S01]  /*40b0*/  IMAD R4, R15, UR5, R18 ;  /* 0x000000050f047c24 */ /* 0x000fe2000f8e0212 */
[----:B------:R-:W-:Y:S01]  /*40c0*/  R2UR UR23, R8 ;  /* 0x00000000081772ca */ /* 0x000fe200000e0000 */
[----:B------:R-:W-:Y:S01]  /*40d0*/  ULDC UR5, c[0x0][0x398] ;  /* 0x0000e60000057ab9 */ /* 0x000fe20000000800 */
[----:B------:R-:W1:Y:S01]  /*40e0*/  LDC.64 R8, c[0x0][0x3e0] ;  /* 0x0000f800ff087b82 */ /* 0x000e620000000a00 */
[----:B------:R-:W-:Y:S01]  /*40f0*/  UIMAD.WIDE.U32 UR6, UR13, UR8, URZ ;  /* 0x000000080d0672a5 */ /* 0x000fe2000f8e003f */
[----:B------:R-:W-:Y:S01]  /*4100*/  IMAD.U32 R4, R17, 0x20, R4 ;  /* 0x0000002011047824 */ /* 0x000fe200078e0004 */
[----:B------:R-:W-:Y:S01]  /*4110*/  UMOV UR14, UR13 ;  /* 0x0000000d000e7c82 */ /* 0x000fe20008000000 */
[----:B------:R-:W-:Y:S01]  /*4120*/  UIADD3 UR6, -UR13, URZ, URZ ;  /* 0x0000003f0d067290 */ /* 0x000fe2000fffe13f */
[----:B------:R-:W-:Y:S01]  /*4130*/  VIADD R17, R15, 0x1 ;  /* 0x000000010f117836 */ /* 0x000fe20000000000 */
[----:B------:R-:W-:Y:S01]  /*4140*/  @UP0 USHF.R.U32.HI UR14, URZ, UR9, UR7 ;  /* 0x000000093f0e0299 */ /* 0x000fe20008011607 */
[----:B------:R-:W-:Y:S01]  /*4150*/  @P2 IMAD.MOV R17, RZ, RZ, R15 ;  /* 0x000000ffff112224 */ /* 0x000fe200078e020f */
[----:B------:R-:W-:Y:S01]  /*4160*/  UISETP.NE.AND UP0, UPT, UR5, 0x1, UPT ;  /* 0x000000010500788c */ /* 0x000fe2000bf05270 */
[----:B0-----:R-:W-:Y:S01]  /*4170*/  IMAD R5, R12, R5, R20 ;  /* 0x000000050c057224 */ /* 0x001fe200078e0214 */
[----:B------:R-:W-:Y:S01]  /*4180*/  UIADD3 UR25, -UR14, URZ, URZ ;  /* 0x0000003f0e197290 */ /* 0x000fe2000fffe13f */
[----:B------:R-:W-:Y:S01]  /*4190*/  IMAD R16, R16, UR6, R21 ;  /* 0x0000000610107c24 */ /* 0x000fe2000f8e0215 */
[----:B------:R-:W-:Y:S01]  /*41a0*/  ULDC.64 UR8, c[0x0][0x3c0] ;  /* 0x0000f00000087ab9 */ /* 0x000fe20000000a00 */
[----:B------:R-:W-:Y:S01]  /*41b0*/  IMAD.U32 R4, R5, 0x400, R4 ;  /* 0x0000040005047824 */ /* 0x000fe200078e0004 */
[----:B------:R-:W-:Y:S01]  /*41c0*/  UMOV UR22, UR14 ;  /* 0x0000000e00167c82 */ /* 0x000fe20008000000 */
[----:B------:R-:W-:Y:S01]  /*41d0*/  UIADD3 UR6, UP1, UR28, 0xf0, URZ ;  /* 0x000000f01c067890 */ /* 0x000fe2000ff3e03f */
[----:B------:R-:W-:Y:S01]  /*41e0*/  R2UR UR19, R16 ;  /* 0x00000000101372ca */ /* 0x000fe200000e0000 */
[----:B------:R-:W-:Y:S01]  /*41f0*/  UIADD3 UR28, UP2, UR28, 0x270, URZ ;  /* 0x000002701c1c7890 */ /* 0x000fe2000ff5e03f */
[----:B------:R-:W-:Y:S01]  /*4200*/  R2UR UR30, R4 ;  /* 0x00000000041e72ca */ /* 0x000fe200000e0000 */
[----:B------:R-:W-:Y:S01]  /*4210*/  @UP0 ULDC UR10, c[0x0][0x39c] ;  /* 0x0000e700000a0ab9 */ /* 0x000fe20000000800 */
[----:B------:R-:W-:Y:S01]  /*4220*/  @UP0 ULDC UR32, c[0x0][0x3a0] ;  /* 0x0000e80000200ab9 */ /* 0x000fe20000000800 */
[----:B------:R-:W-:Y:S01]  /*4230*/  UIMAD.WIDE.U32 UR10, UR14, UR10, URZ ;  /* 0x0000000a0e0a72a5 */ /* 0x000fe2000f8e003f */
[----:B------:R-:W-:Y:S01]  /*4240*/  VIADD R4, R13, 0x1 ;  /* 0x000000010d047836 */ /* 0x000fe20000000000 */
[----:B------:R-:W-:Y:S01]  /*4250*/  UIADD3.X UR7, URZ, UR29, URZ, UP1, !UPT ;  /* 0x0000001d3f077290 */ /* 0x000fe20008ffe43f */
[----:B-1----:R-:W-:Y:S01]  /*4260*/  ISETP.NE.AND P3, PT, R17, R8, PT ;  /* 0x000000081100720c */ /* 0x002fe20003f65270 */
[----:B------:R-:W-:Y:S01]  /*4270*/  @UP0 USHF.R.U32.HI UR22, URZ, UR32, UR11 ;  /* 0x000000203f160299 */ /* 0x000fe2000801160b */
[----:B------:R-:W-:Y:S01]  /*4280*/  VIADD R5, R12, 0x1 ;  /* 0x000000010c057836 */ /* 0x000fe20000000000 */
[----:B------:R-:W-:Y:S01]  /*4290*/  ULOP3.LUT UR11, UR18, 0x10, UR31, 0xf8, !UPT ;  /* 0x00000010120b7892 */ /* 0x000fe2000f8ef81f */
[----:B------:R-:W-:Y:S01]  /*42a0*/  SEL R11, R11, RZ, P5 ;  /* 0x000000ff0b0b7207 */ /* 0x000fe20002800000 */
[----:B------:R-:W-:-:S02]  /*42b0*/  UIADD3 UR10, -UR22, URZ, URZ ;  /* 0x0000003f160a7290 */ /* 0x000fc4000fffe13f */
[----:B------:R-:W-:Y:S01]  /*42c0*/  UIMAD UR19, UR19, UR8, UR12 ;  /* 0x00000008131372a4 */ /* 0x000fe2000f8e020c */
[----:B------:R-:W-:Y:S01]  /*42d0*/  R2UR UR12, R15 ;  /* 0x000000000f0c72ca */ /* 0x000fe200000e0000 */
[----:B------:R-:W-:Y:S01]  /*42e0*/  UIMAD UR5, UR5, UR10, UR14 ;  /* 0x0000000a050572a4 */ /* 0x000fe2000f8e020e */
[----:B------:R-:W-:Y:S01]  /*42f0*/  R2UR UR14, R12 ;  /* 0x000000000c0e72ca */ /* 0x000fe200000e0000 */
[----:B------:R-:W-:Y:S01]  /*4300*/  UIMAD UR8, UR24, UR25, UR13 ;  /* 0x00000019180872a4 */ /* 0x000fe2000f8e020d */
[----:B------:R-:W-:Y:S01]  /*4310*/  R2UR UR13, R13 ;  /* 0x000000000d0d72ca */ /* 0x000fe200000e0000 */
[----:B------:R-:W-:Y:S01]  /*4320*/  @P3 IMAD.MOV R4, RZ, RZ, R13 ;  /* 0x000000ffff043224 */ /* 0x000fe200078e020d */
[----:B------:R-:W-:Y:S01]  /*4330*/  R2UR UR10, R22 ;  /* 0x00000000160a72ca */ /* 0x000fe200000e0000 */
[----:B------:R-:W-:Y:S01]  /*4340*/  UIMAD UR21, UR5, UR4, UR21 ;  /* 0x00000004051572a4 */ /* 0x000fe2000f8e0215 */
[----:B------:R-:W-:Y:S01]  /*4350*/  SEL R15, R17, RZ, P3 ;  /* 0x000000ff110f7207 */ /* 0x000fe20001800000 */
[----:B------:R-:W-:Y:S01]  /*4360*/  UIMAD UR20, UR8, UR9, UR20 ;  /* 0x00000009081472a4 */ /* 0x000fe2000f8e0214 */
[C---:B------:R-:W-:Y:S01]  /*4370*/  ISETP.NE.AND P4, PT, R4.reuse, R9, PT ;  /* 0x000000090400720c */ /* 0x040fe20003f85270 */
[----:B------:R-:W-:Y:S01]  /*4380*/  UPRMT UR4, UR30, 0x5410, URZ ;  /* 0x000054101e047896 */ /* 0x000fe2000800003f */
[----:B------:R-:W-:Y:S01]  /*4390*/  SEL R9, RZ, 0x1, P5 ;  /* 0x00000001ff097807 */ /* 0x000fe20002800000 */
[----:B------:R-:W-:Y:S01]  /*43a0*/  UIADD3 UR8, UR23, 0x1c000, URZ ;  /* 0x0001c00017087890 */ /* 0x000fe2000fffe03f */
[----:B------:R-:W-:Y:S01]  /*43b0*/  SEL R13, R4, RZ, P4 ;  /* 0x000000ff040d7207 */ /* 0x000fe20002000000 */
[----:B------:R-:W-:Y:S01]  /*43c0*/  UIADD3.X UR29, URZ, UR29, URZ, UP2, !UPT ;  /* 0x0000001d3f1d7290 */ /* 0x000fe200097fe43f */
[----:B------:R-:W-:Y:S01]  /*43d0*/  LOP3.LUT R10, R10, R9, RZ, 0x3c, !PT ;  /* 0x000000090a0a7212 */ /* 0x000fe200078e3cff */
[----:B------:R-:W-:-:S03]  /*43e0*/  UMOV UR9, UR17 ;  /* 0x0000001100097c82 */ /* 0x000fc60008000000 */
[----:B------:R4:W-:Y:S03]  /*43f0*/  UTMALDG.5D.IM2COL [UR16], [UR6], UR4 ;  /* 0x00000010060073b4 */ /* 0x0009e60008060004 */
[----:B------:R-:W-:-:S04]  /*4400*/  @P4 IMAD.MOV R5, RZ, RZ, R12 ;  /* 0x000000ffff054224 */ /* 0x000fc800078e020c */
[----:B------:R-:W-:Y:S01]  /*4410*/  IMAD.MOV.U32 R12, RZ, RZ, R5 ;  /* 0x000000ffff0c7224 */ /* 0x000fe200078e0005 */
[----:B------:R4:W-:Y:S02]  /*4420*/  UTMALDG.5D.MULTICAST [UR8], [UR28], UR33, desc[UR26] ;  /* 0x00001a081c0073b4 */ /* 0x0009e40008021821 */
[----:B----4-:R-:W-:Y:S05]  /*4430*/  @P6 BRA `(.L_x_93) ;  /* 0xfffffff800446947 */ /* 0x010fea000383ffff */
.L_x_89:
[----:B------:R-:W-:Y:S01]  /*4440*/  ISETP.GE.U32.AND P2, PT, R6, 0x1c, PT ;  /* 0x0000001c0600780c */ /* 0x000fe20003f46070 */
[----:B------:R-:W-:Y:S05]  /*4450*/  WARPSYNC.ALL ;  /* 0x0000000000007948 */ /* 0x000fea0003800000 */
[----:B------:R-:W-:-:S07]  /*4460*/  ELECT P1, URZ, PT ;  /* 0x00000000003f782f */ /* 0x000fce0003820000 */
[----:B------:R-:W-:-:S05]  /*4470*/  @P2 SHF.R.U32.HI R4, RZ, 0x2, R6 ;  /* 0x00000002ff042819 */ /* 0x000fca0000011606 */
[----:B------:R-:W-:-:S05]  /*4480*/  @P2 IMAD.WIDE.U32 R4, R4, 0x24924925, RZ ;  /* 0x2492492504042825 */ /* 0x000fca00078e00ff */
[----:B------:R-:W-:-:S04]  /*4490*/  @P2 LOP3.LUT R4, R5, 0x1, RZ, 0xc0, !PT ;  /* 0x0000000105042812 */ /* 0x000fc800078ec0ff */
[----:B------:R-:W-:Y:S01]  /*44a0*/  @P2 ISETP.NE.U32.AND P0, PT, R4, 0x1, PT ;  /* 0x000000010400280c */ /* 0x000fe20003f05070 */
[----:B------:R-:W-:-:S12]  /*44b0*/  @!P1 EXIT ;  /* 0x000000000000994d */ /* 0x000fd80003800000 */
[----:B------:R-:W-:Y:S01]  /*44c0*/  LOP3.LUT R3, R3, 0x2, RZ, 0xfc, !PT ;  /* 0x0000000203037812 */ /* 0x000fe200078efcff */
[----:B------:R-:W-:Y:S01]  /*44d0*/  IMAD.MOV.U32 R4, RZ, RZ, 0x1 ;  /* 0x00000001ff047424 */ /* 0x000fe200078e00ff */
[----:B------:R-:W-:Y:S02]  /*44e0*/  @P2 ISETP.NE.U32.AND.EX P0, PT, RZ, RZ, PT, P0 ;  /* 0x000000ffff00220c */ /* 0x000fe40003f05100 */
[----:B------:R-:W-:Y:S02]  /*44f0*/  ISETP.NE.AND P1, PT, R3, 0x3, PT ;  /* 0x000000030300780c */ /* 0x000fe40003f25270 */
[----:B------:R-:W-:-:S11]  /*4500*/  @P2 SEL R4, RZ, 0x1, !P0 ;  /* 0x00000001ff042807 */ /* 0x000fd60004000000 */
[----:B------:R-:W-:Y:S05]  /*4510*/  @!P1 BRA `(.L_x_94) ;  /* 0x0000000000049947 */ /* 0x000fea0003800000 */
[----:B------:R-:W-:Y:S01]  /*4520*/  BPT.TRAP 0x1 ;  /* 0x000000040000795c */ /* 0x000fe20000300000 */
.L_x_94:
[----:B------:R-:W4:Y:S01]  /*4530*/  S2R R5, SR_CgaCtaId ;  /* 0x0000000000057919 */ /* 0x000f220000008800 */
[----:B---3-5:R-:W-:Y:S02]  /*4540*/  SHF.R.U32.HI R2, RZ, 0x2, R6 ;  /* 0x00000002ff027819 */ /* 0x028fe40000011606 */
[----:B--2---:R-:W-:-:S03]  /*4550*/  MOV R0, 0x400 ;  /* 0x0000040000007802 */ /* 0x004fc60000000f00 */
[----:B------:R-:W-:-:S04]  /*4560*/  IMAD.WIDE.U32 R2, R2, 0x24924925, RZ ;  /* 0x2492492502027825 */ /* 0x000fc800078e00ff */
[----:B------:R-:W-:Y:S01]  /*4570*/  IMAD R3, R3, -0x1c, R6 ;  /* 0xffffffe403037824 */ /* 0x000fe200078e0206 */
[----:B----4-:R-:W-:Y:S02]  /*4580*/  LEA R0, R5, R0, 0x18 ;  /* 0x0000000005007211 */ /* 0x010fe400078ec0ff */
[----:B------:R-:W-:-:S03]  /*4590*/  SHF.L.U32 R5, R4, 0x1f, RZ ;  /* 0x0000001f04057819 */ /* 0x000fc600000006ff */
[----:B------:R-:W-:-:S04]  /*45a0*/  VIADD R0, R0, 0x380e0 ;  /* 0x000380e000007836 */ /* 0x000fc80000000000 */
[----:B------:R-:W-:-:S07]  /*45b0*/  IMAD R2, R3, 0x8, R0 ;  /* 0x0000000803027824 */ /* 0x000fce00078e0200 */
.L_x_95:
[----:B--2---:R2:W3:Y:S02]  /*45c0*/  SYNCS.PHASECHK.TRANS64.TRYWAIT P0, [R2+URZ], R5 ;  /* 0x00000005020075a7 */ /* 0x0044e4000800017f */
[----:B---3--:R-:W-:Y:S05]  /*45d0*/  @!P0 NANOSLEEP.SYNCS 0x989680 ;  /* 0x009896800000895d */ /* 0x008fea0003900000 */
[----:B------:R-:W3:Y:S02]  /*45e0*/  @!P0 SYNCS.PHASECHK.TRANS64 P0, [R2+URZ], R5 ;  /* 0x00000005020085a7 */ /* 0x000ee4000800007f */
[----:B---3--:R-:W-:Y:S05]  /*45f0*/  @!P0 BRA `(.L_x_95) ;  /* 0xfffffffc00f08947 */ /* 0x008fea000383ffff */
[----:B------:R-:W-:-:S05]  /*4600*/  VIADD R3, R3, 0x1 ;  /* 0x0000000103037836 */ /* 0x000fca0000000000 */
[----:B------:R-:W-:-:S04]  /*4610*/  ISETP.NE.AND P0, PT, R3, 0x1c, PT ;  /* 0x0000001c0300780c */ /* 0x000fc80003f05270 */
[----:B--2---:R-:W-:Y:S02]  /*4620*/  SEL R5, RZ, 0x1, P0 ;  /* 0x00000001ff057807 */ /* 0x004fe40000000000 */
[----:B------:R-:W-:Y:S02]  /*4630*/  SEL R3, R3, RZ, P0 ;  /* 0x000000ff03037207 */ /* 0x000fe40000000000 */
[----:B------:R-:W-:-:S03]  /*4640*/  LOP3.LUT R7, R4, R5, RZ, 0x3c, !PT ;  /* 0x0000000504077212 */ /* 0x000fc600078e3cff */
[----:B------:R-:W-:Y:S01]  /*4650*/  IMAD R2, R3, 0x8, R0 ;  /* 0x0000000803027824 */ /* 0x000fe200078e0200 */
[----:B------:R-:W-:-:S07]  /*4660*/  SHF.L.U32 R5, R7, 0x1f, RZ ;  /* 0x0000001f07057819 */ /* 0x000fce00000006ff */
.L_x_96:
        /* <DEDUP_REMOVED lines=11> */
.L_x_97:
        /* <DEDUP_REMOVED lines=11> */
.L_x_98:
        /* <DEDUP_REMOVED lines=11> */
.L_x_99:
        /* <DEDUP_REMOVED lines=11> */
.L_x_100:
        /* <DEDUP_REMOVED lines=11> */
.L_x_101:
        /* <DEDUP_REMOVED lines=11> */
.L_x_102:
        /* <DEDUP_REMOVED lines=11> */
.L_x_103:
        /* <DEDUP_REMOVED lines=11> */
.L_x_104:
        /* <DEDUP_REMOVED lines=11> */
.L_x_105:
        /* <DEDUP_REMOVED lines=11> */
.L_x_106:
        /* <DEDUP_REMOVED lines=11> */
.L_x_107:
        /* <DEDUP_REMOVED lines=11> */
.L_x_108:
        /* <DEDUP_REMOVED lines=11> */
.L_x_109:
        /* <DEDUP_REMOVED lines=11> */
.L_x_110:
        /* <DEDUP_REMOVED lines=11> */
.L_x_111:
        /* <DEDUP_REMOVED lines=11> */
.L_x_112:
        /* <DEDUP_REMOVED lines=11> */
.L_x_113:
        /* <DEDUP_REMOVED lines=11> */
.L_x_114:
        /* <DEDUP_REMOVED lines=11> */
.L_x_115:
        /* <DEDUP_REMOVED lines=11> */
.L_x_116:
        /* <DEDUP_REMOVED lines=11> */
.L_x_117:
        /* <DEDUP_REMOVED lines=11> */
.L_x_118:
        /* <DEDUP_REMOVED lines=11> */
.L_x_119:
        /* <DEDUP_REMOVED lines=11> */
.L_x_120:
        /* <DEDUP_REMOVED lines=11> */
.L_x_121:
        /* <DEDUP_REMOVED lines=11> */
.L_x_122:
[----:B--2---:R2:W3:Y:S02]  /*5850*/  SYNCS.PHASECHK.TRANS64.TRYWAIT P0, [R3+URZ], R0 ;  /* 0x00000000030075a7 */ /* 0x0044e4000800017f */
[----:B---3--:R-:W-:Y:S05]  /*5860*/  @!P0 NANOSLEEP.SYNCS 0x989680 ;  /* 0x009896800000895d */ /* 0x008fea0003900000 */
[----:B------:R-:W3:Y:S02]  /*5870*/  @!P0 SYNCS.PHASECHK.TRANS64 P0, [R3+URZ], R0 ;  /* 0x00000000030085a7 */ /* 0x000ee4000800007f */
[----:B---3--:R-:W-:Y:S05]  /*5880*/  @P0 EXIT ;  /* 0x000000000000094d */ /* 0x008fea0003800000 */
[----:B------:R-:W-:Y:S05]  /*5890*/  BRA `(.L_x_122) ;  /* 0xfffffffc00ec7947 */ /* 0x000fea000383ffff */
.L_x_123:
[----:B------:R-:W-:-:S00]  /*58a0*/  BRA `(.L_x_123) ;  /* 0xfffffffc00fc7947 */ /* 0x000fc0000383ffff */
[----:B------:R-:W-:-:S00]  /*58b0*/  NOP ;  /* 0x0000000000007918 */ /* 0x000fc00000000000 */
        /* <DEDUP_REMOVED lines=12> */
.L_x_124:


//--------------------- .nv.shared._ZN7cutlass13device_kernelINS_4conv6kernel13ConvUniversalINS1_16ConvProblemShapeILNS1_8OperatorE1ELi3EEENS1_10collective14CollectiveConvINS1_46MainloopSm90TmaGmmaWarpSpecializedImplicitGemmILS5_1ELi28ELi3EN4cute5tupleIJNSA_1CILi2EEENSC_ILi1EEESE_EEENS1_36KernelImplicitTmaWarpSpecializedSm90ELi1EEENSB_IJNSC_ILi64EEESI_NSB_IJNSC_ILi32EEEEEEEEENS_10bfloat16_tESM_NSA_8TiledMMAINSA_8MMA_AtomIJNSA_4SM904GMMA27MMA_64x64x16_F32BF16BF16_SSILNSQ_5MajorE0ELSS_1ELNSQ_7ScaleInE1ELST_1EEEEEENSA_6LayoutINSB_IJSE_SE_SE_EEENSB_IJNSC_ILi0EEESY_SY_EEEEENSB_IJNSA_10UnderscoreES11_S11_EEEEENS7_6detail26Sm90ImplicitGemmTileTraitsINSA_20SM90_TMA_LOAD_IM2COLENSA_14ComposedLayoutINSA_7SwizzleILi2ELi4ELi3EEENSA_18smem_ptr_flag_bitsILi16EEENSW_INSB_IJNSB_IJNSC_ILi8EEES1C_EEENSB_IJSJ_SE_EEENSB_IJSE_NSC_ILi28EEEEEEEEENSB_IJNSB_IJSJ_NSC_ILi256EEEEEENSB_IJSE_SY_EEENSB_IJSY_NSC_ILi2048EEEEEEEEEEEEEvEENS15_INSA_23SM90_TMA_LOAD_MULTICASTENS17_INS18_ILi3ELi4ELi3EEES1B_NSW_INSB_IJNSB_IJSI_SE_EEENSB_IJS1C_NSC_ILi4EEEEEES1G_EEENSB_IJS1K_NSB_IJSI_NSC_ILi512EEEEEES1M_EEEEEEEvEEEENS_8epilogue10collective6detail29Sm90TmaWarpSpecializedAdapterINS25_15DefaultEpilogueISM_NSB_IJNSB_IJllllEEESE_SY_EEES2A_NS24_6thread17LinearCombinationISM_Li1EffLNS2B_9ScaleType4KindE0ELNS_15FloatRoundStyleE2ESM_EENS_4gemm15EpilogueDefaultEEEEEvvEEEEvNT_6ParamsE --------------------------
	.section	.nv.shared._ZN7cutlass13device_kernelINS_4conv6kernel13ConvUniversalINS1_16ConvProblemShapeILNS1_8OperatorE1ELi3EEENS1_10collective14CollectiveConvINS1_46MainloopSm90TmaGmmaWarpSpecializedImplicitGemmILS5_1ELi28ELi3EN4cute5tupleIJNSA_1CILi2EEENSC_ILi1EEESE_EEENS1_36KernelImplicitTmaWarpSpecializedSm90ELi1EEENSB_IJNSC_ILi64EEESI_NSB_IJNSC_ILi32EEEEEEEEENS_10bfloat16_tESM_NSA_8TiledMMAINSA_8MMA_AtomIJNSA_4SM904GMMA27MMA_64x64x16_F32BF16BF16_SSILNSQ_5MajorE0ELSS_1ELNSQ_7ScaleInE1ELST_1EEEEEENSA_6LayoutINSB_IJSE_SE_SE_EEENSB_IJNSC_ILi0EEESY_SY_EEEEENSB_IJNSA_10UnderscoreES11_S11_EEEEENS7_6detail26Sm90ImplicitGemmTileTraitsINSA_20SM90_TMA_LOAD_IM2COLENSA_14ComposedLayoutINSA_7SwizzleILi2ELi4ELi3EEENSA_18smem_ptr_flag_bitsILi16EEENSW_INSB_IJNSB_IJNSC_ILi8EEES1C_EEENSB_IJSJ_SE_EEENSB_IJSE_NSC_ILi28EEEEEEEEENSB_IJNSB_IJSJ_NSC_ILi256EEEEEENSB_IJSE_SY_EEENSB_IJSY_NSC_ILi2048EEEEEEEEEEEEEvEENS15_INSA_23SM90_TMA_LOAD_MULTICASTENS17_INS18_ILi3ELi4ELi3EEES1B_NSW_INSB_IJNSB_IJSI_SE_EEENSB_IJS1C_NSC_ILi4EEEEEES1G_EEENSB_IJS1K_NSB_IJSI_NSC_ILi512EEEEEES1M_EEEEEEEvEEEENS_8epilogue10collective6detail29Sm90TmaWarpSpecializedAdapterINS25_15DefaultEpilogueISM_NSB_IJNSB_IJllllEEESE_SY_EEES2A_NS24_6thread17LinearCombinationISM_Li1EffLNS2B_9ScaleType4KindE0ELNS_15FloatRoundStyleE2ESM_EENS_4gemm15EpilogueDefaultEEEEEvvEEEEvNT_6ParamsE,"aw",@nobits
	.sectionflags	@""
	.align	16
	.zero		1024


//--------------------- .nv.shared.reserved.0     --------------------------
	.section	.nv.shared.reserved.0,"aw",@nobits
	.weak		__nv_reservedSMEM_offset_0_alias
	.size		__nv_reservedSMEM_offset_0_alias, 0, 0
	.other		__nv_reservedSMEM_offset_0_alias,@"STO_CUDA_RESERVED_SHARED STV_DEFAULT"
__nv_reservedSMEM_offset_0_alias:
	.zero		0


//--------------------- .nv.global                --------------------------
	.section	.nv.global,"aw",@nobits
.nv.global:
	.type		_ZN39_INTERNAL_a252e9ed_4_k_cu_a2a04996_27404cute1_E,@object
	.size		_ZN39_INTERNAL_a252e9ed_4_k_cu_a2a04996_27404cute1_E,(_ZN39_INTERNAL_a252e9ed_4_k_cu_a2a04996_27404cuda3std3__45__cpo6cbeginE - _ZN39_INTERNAL_a252e9ed_4_k_cu_a2a04996_27404cute1_E)
_ZN39_INTERNAL_a252e9ed_4_k_cu_a2a04996_27404cute1_E:
	.zero		1
	.type		_ZN39_INTERNAL_a252e9ed_4_k_cu_a2a04996_27404cuda3std3__45__cpo6cbeginE,@object
	.size		_ZN39_INTERNAL_a252e9ed_4_k_cu_a2a04996_27404cuda3std3__45__cpo6cbeginE,(_ZN39_INTERNAL_a252e9ed_4_k_cu_a2a04996_27404cuda3std3__48in_placeE - _ZN39_INTERNAL_a252e9ed_4_k_cu_a2a04996_27404cuda3std3__45__cpo6cbeginE)
_ZN39_INTERNAL_a252e9ed_4_k_cu_a2a04996_27404cuda3std3__45__cpo6cbeginE:
	.zero		1
	.type		_ZN39_INTERNAL_a252e9ed_4_k_cu_a2a04996_27404cuda3std3__48in_placeE,@object
	.size		_ZN39_INTERNAL_a252e9ed_4_k_cu_a2a04996_27404cuda3std3__48in_placeE,(_ZN39_INTERNAL_a252e9ed_4_k_cu_a2a04996_27404cuda3std6ranges3__45__cpo9iter_moveE - _ZN39_INTERNAL_a252e9ed_4_k_cu_a2a04996_27404cuda3std3__48in_placeE)
_ZN39_INTERNAL_a252e9ed_4_k_cu_a2a04996_27404cuda3std3__48in_placeE:
	.zero		1
	.type		_ZN39_INTERNAL_a252e9ed_4_k_cu_a2a04996_27404cuda3std6ranges3__45__cpo9iter_moveE,@object
	.size		_ZN39_INTERNAL_a252e9ed_4_k_cu_a2a04996_27404cuda3std6ranges3__45__cpo9iter_moveE,(_ZN39_INTERNAL_a252e9ed_4_k_cu_a2a04996_27404cuda3std3__45__cpo5beginE - _ZN39_INTERNAL_a252e9ed_4_k_cu_a2a04996_27404cuda3std6ranges3__45__cpo9iter_moveE)
_ZN39_INTERNAL_a252e9ed_4_k_cu_a2a04996_27404cuda3std6ranges3__45__cpo9iter_moveE:
	.zero		1
	.type		_ZN39_INTERNAL_a252e9ed_4_k_cu_a2a04996_27404cuda3std3__45__cpo5beginE,@object
	.size		_ZN39_INTERNAL_a252e9ed_4_k_cu_a2a04996_27404cuda3std3__45__cpo5beginE,(_ZN39_INTERNAL_a252e9ed_4_k_cu_a2a04996_27404cuda3std3__441_GLOBAL__N__a252e9ed_4_k_cu_a2a04996_27406ignoreE - _ZN39_INTERNAL_a252e9ed_4_k_cu_a2a04996_27404cuda3std3__45__cpo5beginE)
_ZN39_INTERNAL_a252e9ed_4_k_cu_a2a04996_27404cuda3std3__45__cpo5beginE:
	.zero		1
	.type		_ZN39_INTERNAL_a252e9ed_4_k_cu_a2a04996_27404cuda3std3__441_GLOBAL__N__a252e9ed_4_k_cu_a2a04996_27406ignoreE,@object
	.size		_ZN39_INTERNAL_a252e9ed_4_k_cu_a2a04996_27404cuda3std3__441_GLOBAL__N__a252e9ed_4_k_cu_a2a04996_27406ignoreE,(_ZN39_INTERNAL_a252e9ed_4_k_cu_a2a04996_27404cute7productE - _ZN39_INTERNAL_a252e9ed_4_k_cu_a2a04996_27404cuda3std3__441_GLOBAL__N__a252e9ed_4_k_cu_a2a04996_27406ignoreE)
_ZN39_INTERNAL_a252e9ed_4_k_cu_a2a04996_27404cuda3std3__441_GLOBAL__N__a252e9ed_4_k_cu_a2a04996_27406ignoreE:
	.zero		1
	.type		_ZN39_INTERNAL_a252e9ed_4_k_cu_a2a04996_27404cute7productE,@object
	.size		_ZN39_INTERNAL_a252e9ed_4_k_cu_a2a04996_27404cute7productE,(_ZN39_INTERNAL_a252e9ed_4_k_cu_a2a04996_27404cuda3std3__45__cpo3endE - _ZN39_INTERNAL_a252e9ed_4_k_cu_a2a04996_27404cute7productE)
_ZN39_INTERNAL_a252e9ed_4_k_cu_a2a04996_27404cute7productE:
	.zero		1
	.type		_ZN39_INTERNAL_a252e9ed_4_k_cu_a2a04996_27404cuda3std3__45__cpo3endE,@object
	.size		_ZN39_INTERNAL_a252e9ed_4_k_cu_a2a04996_27404cuda3std3__45__cpo3endE,(_ZN39_INTERNAL_a252e9ed_4_k_cu_a2a04996_27404cuda3std3__419piecewise_constructE - _ZN39_INTERNAL_a252e9ed_4_k_cu_a2a04996_27404cuda3std3__45__cpo3endE)
_ZN39_INTERNAL_a252e9ed_4_k_cu_a2a04996_27404cuda3std3__45__cpo3endE:
	.zero		1
	.type		_ZN39_INTERNAL_a252e9ed_4_k_cu_a2a04996_27404cuda3std3__419piecewise_constructE,@object
	.size		_ZN39_INTERNAL_a252e9ed_4_k_cu_a2a04996_27404cuda3std3__419piecewise_constructE,(_ZN39_INTERNAL_a252e9ed_4_k_cu_a2a04996_27404cuda3std3__45__cpo4cendE - _ZN39_INTERNAL_a252e9ed_4_k_cu_a2a04996_27404cuda3std3__419piecewise_constructE)
_ZN39_INTERNAL_a252e9ed_4_k_cu_a2a04996_27404cuda3std3__419piecewise_constructE:
	.zero		1
	.type		_ZN39_INTERNAL_a252e9ed_4_k_cu_a2a04996_27404cuda3std3__45__cpo4cendE,@object
	.size		_ZN39_INTERNAL_a252e9ed_4_k_cu_a2a04996_27404cuda3std3__45__cpo4cendE,(_ZN39_INTERNAL_a252e9ed_4_k_cu_a2a04996_27404cuda3std6ranges3__45__cpo4swapE - _ZN39_INTERNAL_a252e9ed_4_k_cu_a2a04996_27404cuda3std3__45__cpo4cendE)
_ZN39_INTERNAL_a252e9ed_4_k_cu_a2a04996_27404cuda3std3__45__cpo4cendE:
	.zero		1
	.type		_ZN39_INTERNAL_a252e9ed_4_k_cu_a2a04996_27404cuda3std6ranges3__45__cpo4swapE,@object
	.size		_ZN39_INTERNAL_a252e9ed_4_k_cu_a2a04996_27404cuda3std6ranges3__45__cpo4swapE,(.L_7 - _ZN39_INTERNAL_a252e9ed_4_k_cu_a2a04996_27404cuda3std6ranges3__45__cpo4swapE)
_ZN39_INTERNAL_a252e9ed_4_k_cu_a2a04996_27404cuda3std6ranges3__45__cpo4swapE:
	.zero		1
.L_7:


//--------------------- .nv.constant0._ZN7cutlass13device_kernelINS_4conv6kernel13ConvUniversalINS1_16ConvProblemShapeILNS1_8OperatorE1ELi3EEENS1_10collective14CollectiveConvINS1_46MainloopSm90TmaGmmaWarpSpecializedImplicitGemmILS5_1ELi28ELi3EN4cute5tupleIJNSA_1CILi2EEENSC_ILi1EEESE_EEENS1_36KernelImplicitTmaWarpSpecializedSm90ELi1EEENSB_IJNSC_ILi64EEESI_NSB_IJNSC_ILi32EEEEEEEEENS_10bfloat16_tESM_NSA_8TiledMMAINSA_8MMA_AtomIJNSA_4SM904GMMA27MMA_64x64x16_F32BF16BF16_SSILNSQ_5MajorE0ELSS_1ELNSQ_7ScaleInE1ELST_1EEEEEENSA_6LayoutINSB_IJSE_SE_SE_EEENSB_IJNSC_ILi0EEESY_SY_EEEEENSB_IJNSA_10UnderscoreES11_S11_EEEEENS7_6detail26Sm90ImplicitGemmTileTraitsINSA_20SM90_TMA_LOAD_IM2COLENSA_14ComposedLayoutINSA_7SwizzleILi2ELi4ELi3EEENSA_18smem_ptr_flag_bitsILi16EEENSW_INSB_IJNSB_IJNSC_ILi8EEES1C_EEENSB_IJSJ_SE_EEENSB_IJSE_NSC_ILi28EEEEEEEEENSB_IJNSB_IJSJ_NSC_ILi256EEEEEENSB_IJSE_SY_EEENSB_IJSY_NSC_ILi2048EEEEEEEEEEEEEvEENS15_INSA_23SM90_TMA_LOAD_MULTICASTENS17_INS18_ILi3ELi4ELi3EEES1B_NSW_INSB_IJNSB_IJSI_SE_EEENSB_IJS1C_NSC_ILi4EEEEEES1G_EEENSB_IJS1K_NSB_IJSI_NSC_ILi512EEEEEES1M_EEEEEEEvEEEENS_8epilogue10collective6detail29Sm90TmaWarpSpecializedAdapterINS25_15DefaultEpilogueISM_NSB_IJNSB_IJllllEEESE_SY_EEES2A_NS24_6thread17LinearCombinationISM_Li1EffLNS2B_9ScaleType4KindE0ELNS_15FloatRoundStyleE2ESM_EENS_4gemm15EpilogueDefaultEEEEEvvEEEEvNT_6ParamsE --------------------------
	.section	.nv.constant0._ZN7cutlass13device_kernelINS_4conv6kernel13ConvUniversalINS1_16ConvProblemShapeILNS1_8OperatorE1ELi3EEENS1_10collective14CollectiveConvINS1_46MainloopSm90TmaGmmaWarpSpecializedImplicitGemmILS5_1ELi28ELi3EN4cute5tupleIJNSA_1CILi2EEENSC_ILi1EEESE_EEENS1_36KernelImplicitTmaWarpSpecializedSm90ELi1EEENSB_IJNSC_ILi64EEESI_NSB_IJNSC_ILi32EEEEEEEEENS_10bfloat16_tESM_NSA_8TiledMMAINSA_8MMA_AtomIJNSA_4SM904GMMA27MMA_64x64x16_F32BF16BF16_SSILNSQ_5MajorE0ELSS_1ELNSQ_7ScaleInE1ELST_1EEEEEENSA_6LayoutINSB_IJSE_SE_SE_EEENSB_IJNSC_ILi0EEESY_SY_EEEEENSB_IJNSA_10UnderscoreES11_S11_EEEEENS7_6detail26Sm90ImplicitGemmTileTraitsINSA_20SM90_TMA_LOAD_IM2COLENSA_14ComposedLayoutINSA_7SwizzleILi2ELi4ELi3EEENSA_18smem_ptr_flag_bitsILi16EEENSW_INSB_IJNSB_IJNSC_ILi8EEES1C_EEENSB_IJSJ_SE_EEENSB_IJSE_NSC_ILi28EEEEEEEEENSB_IJNSB_IJSJ_NSC_ILi256EEEEEENSB_IJSE_SY_EEENSB_IJSY_NSC_ILi2048EEEEEEEEEEEEEvEENS15_INSA_23SM90_TMA_LOAD_MULTICASTENS17_INS18_ILi3ELi4ELi3EEES1B_NSW_INSB_IJNSB_IJSI_SE_EEENSB_IJS1C_NSC_ILi4EEEEEES1G_EEENSB_IJS1K_NSB_IJSI_NSC_ILi512EEEEEES1M_EEEEEEEvEEEENS_8epilogue10collective6detail29Sm90TmaWarpSpecializedAdapterINS25_15DefaultEpilogueISM_NSB_IJNSB_IJllllEEESE_SY_EEES2A_NS24_6thread17LinearCombinationISM_Li1EffLNS2B_9ScaleType4KindE0ELNS_15FloatRoundStyleE2ESM_EENS_4gemm15EpilogueDefaultEEEEEvvEEEEvNT_6ParamsE,"a",@progbits
	.sectionflags	@""
	.align	4
.nv.constant0._ZN7cutlass13device_kernelINS_4conv6kernel13ConvUniversalINS1_16ConvProblemShapeILNS1_8OperatorE1ELi3EEENS1_10collective14CollectiveConvINS1_46MainloopSm90TmaGmmaWarpSpecializedImplicitGemmILS5_1ELi28ELi3EN4cute5tupleIJNSA_1CILi2EEENSC_ILi1EEESE_EEENS1_36KernelImplicitTmaWarpSpecializedSm90ELi1EEENSB_IJNSC_ILi64EEESI_NSB_IJNSC_ILi32EEEEEEEEENS_10bfloat16_tESM_NSA_8TiledMMAINSA_8MMA_AtomIJNSA_4SM904GMMA27MMA_64x64x16_F32BF16BF16_SSILNSQ_5MajorE0ELSS_1ELNSQ_7ScaleInE1ELST_1EEEEEENSA_6LayoutINSB_IJSE_SE_SE_EEENSB_IJNSC_ILi0EEESY_SY_EEEEENSB_IJNSA_10UnderscoreES11_S11_EEEEENS7_6detail26Sm90ImplicitGemmTileTraitsINSA_20SM90_TMA_LOAD_IM2COLENSA_14ComposedLayoutINSA_7SwizzleILi2ELi4ELi3EEENSA_18smem_ptr_flag_bitsILi16EEENSW_INSB_IJNSB_IJNSC_ILi8EEES1C_EEENSB_IJSJ_SE_EEENSB_IJSE_NSC_ILi28EEEEEEEEENSB_IJNSB_IJSJ_NSC_ILi256EEEEEENSB_IJSE_SY_EEENSB_IJSY_NSC_ILi2048EEEEEEEEEEEEEvEENS15_INSA_23SM90_TMA_LOAD_MULTICASTENS17_INS18_ILi3ELi4ELi3EEES1B_NSW_INSB_IJNSB_IJSI_SE_EEENSB_IJS1C_NSC_ILi4EEEEEES1G_EEENSB_IJS1K_NSB_IJSI_NSC_ILi512EEEEEES1M_EEEEEEEvEEEENS_8epilogue10collective6detail29Sm90TmaWarpSpecializedAdapterINS25_15DefaultEpilogueISM_NSB_IJNSB_IJllllEEESE_SY_EEES2A_NS24_6thread17LinearCombinationISM_Li1EffLNS2B_9ScaleType4KindE0ELNS_15FloatRoundStyleE2ESM_EENS_4gemm15EpilogueDefaultEEEEEvvEEEEvNT_6ParamsE:
	.zero		1664


//--------------------- SYMBOLS --------------------------

	.type		.nv.reservedSmem.offset0,@object
	.size		.nv.reservedSmem.offset0,0x4
